	.target	sm_90a

	.elftype	@"ET_EXEC"


//--------------------- .note.nv.tkinfo           --------------------------
	.section	.note.nv.tkinfo,"",@"SHT_NOTE"
	.sectionflags	@"SHF_NOTE_NV_TKINFO"
	.tkinfo
        /*0018*/ 	.word	0x00000002
        /*0030*/ 	.string	""
        /*0030*/ 	.string	"ptxas"
        /*0030*/ 	.string	"Cuda compilation tools, release 13.0, V13.0.88"
        /*0030*/ 	.string	"Build cuda_13.0.r13.0/compiler.36424714_0"
        /*0030*/ 	.string	"-arch sm_90a -m 64 "



//--------------------- .note.nv.cuinfo           --------------------------
	.section	.note.nv.cuinfo,"",@"SHT_NOTE"
	.sectionflags	@"SHF_NOTE_NV_CUINFO"
        /*0018*/ 	.short	0x0002
        /*001a*/ 	.short	0x005a
        /*001c*/ 	.short	0x0082
	.zero		2


//--------------------- .nv.info                  --------------------------
	.section	.nv.info,"",@"SHT_CUDA_INFO"
	.align	4


	//----- nvinfo : EIATTR_REGCOUNT
	.align		4
        /*0000*/ 	.byte	0x04, 0x2f
        /*0002*/ 	.short	(.L_12 - .L_11)
	.align		4
.L_11:
        /*0004*/ 	.word	index@(_ZN7cutlass13device_kernelIN5flash19enable_sm80_to_sm89INS1_16FlashAttnFwdSm80INS1_25CollectiveMainloopFwdSm80ILi8ELi2ELb0EN4cute5tupleIJNS5_1CILi128EEENS7_ILi64EEENS7_ILi192EEEEEELi192ENS_6half_tEfNS_4arch4Sm80ELb1ELb0ELb1ELb1ELb1ELb1ELb1ELb0EEENS1_21CollectiveEpilogueFwdINS6_IJS8_SA_S9_EEENS6_IJNS7_ILi1EEESI_SI_EEESC_SE_Li256ELb1ELb1ELb0ELb0EEENS1_19SingleTileSchedulerILb1ELb0ELb1ELi128EEEEEEEEEvNT_6ParamsE)
        /*0008*/ 	.word	0x00000004


	//----- nvinfo : EIATTR_FRAME_SIZE
	.align		4
.L_12:
        /*000c*/ 	.byte	0x04, 0x11
        /*000e*/ 	.short	(.L_14 - .L_13)
	.align		4
.L_13:
        /*0010*/ 	.word	index@(_ZN7cutlass13device_kernelIN5flash19enable_sm80_to_sm89INS1_16FlashAttnFwdSm80INS1_25CollectiveMainloopFwdSm80ILi8ELi2ELb0EN4cute5tupleIJNS5_1CILi128EEENS7_ILi64EEENS7_ILi192EEEEEELi192ENS_6half_tEfNS_4arch4Sm80ELb1ELb0ELb1ELb1ELb1ELb1ELb1ELb0EEENS1_21CollectiveEpilogueFwdINS6_IJS8_SA_S9_EEENS6_IJNS7_ILi1EEESI_SI_EEESC_SE_Li256ELb1ELb1ELb0ELb0EEENS1_19SingleTileSchedulerILb1ELb0ELb1ELi128EEEEEEEEEvNT_6ParamsE)
        /*0014*/ 	.word	0x00000000


	//----- nvinfo : EIATTR_REGCOUNT
	.align		4
.L_14:
        /*0018*/ 	.byte	0x04, 0x2f
        /*001a*/ 	.short	(.L_16 - .L_15)
	.align		4
.L_15:
        /*001c*/ 	.word	index@(_ZN7cutlass13device_kernelIN5flash19enable_sm80_to_sm89INS1_16FlashAttnFwdSm80INS1_25CollectiveMainloopFwdSm80ILi8ELi2ELb0EN4cute5tupleIJNS5_1CILi128EEENS7_ILi64EEENS7_ILi192EEEEEELi192ENS_6half_tEfNS_4arch4Sm80ELb1ELb0ELb1ELb1ELb1ELb0ELb1ELb0EEENS1_21CollectiveEpilogueFwdINS6_IJS8_SA_S9_EEENS6_IJNS7_ILi1EEESI_SI_EEESC_SE_Li256ELb1ELb1ELb0ELb0EEENS1_19SingleTileSchedulerILb1ELb0ELb1ELi128EEEEEEEEEvNT_6ParamsE)
        /*0020*/ 	.word	0x00000004


	//----- nvinfo : EIATTR_FRAME_SIZE
	.align		4
.L_16:
        /*0024*/ 	.byte	0x04, 0x11
        /*0026*/ 	.short	(.L_18 - .L_17)
	.align		4
.L_17:
        /*0028*/ 	.word	index@(_ZN7cutlass13device_kernelIN5flash19enable_sm80_to_sm89INS1_16FlashAttnFwdSm80INS1_25CollectiveMainloopFwdSm80ILi8ELi2ELb0EN4cute5tupleIJNS5_1CILi128EEENS7_ILi64EEENS7_ILi192EEEEEELi192ENS_6half_tEfNS_4arch4Sm80ELb1ELb0ELb1ELb1ELb1ELb0ELb1ELb0EEENS1_21CollectiveEpilogueFwdINS6_IJS8_SA_S9_EEENS6_IJNS7_ILi1EEESI_SI_EEESC_SE_Li256ELb1ELb1ELb0ELb0EEENS1_19SingleTileSchedulerILb1ELb0ELb1ELi128EEEEEEEEEvNT_6ParamsE)
        /*002c*/ 	.word	0x00000000


	//----- nvinfo : EIATTR_REGCOUNT
	.align		4
.L_18:
        /*0030*/ 	.byte	0x04, 0x2f
        /*0032*/ 	.short	(.L_20 - .L_19)
	.align		4
.L_19:
        /*0034*/ 	.word	index@(_ZN7cutlass13device_kernelIN5flash19enable_sm80_to_sm89INS1_16FlashAttnFwdSm80INS1_25CollectiveMainloopFwdSm80ILi8ELi2ELb0EN4cute5tupleIJNS5_1CILi128EEENS7_ILi64EEENS7_ILi192EEEEEELi192ENS_6half_tEfNS_4arch4Sm80ELb1ELb0ELb1ELb0ELb1ELb0ELb1ELb0EEENS1_21CollectiveEpilogueFwdINS6_IJS8_SA_S9_EEENS6_IJNS7_ILi1EEESI_SI_EEESC_SE_Li256ELb0ELb1ELb0ELb0EEENS1_30DynamicPersistentTileSchedulerILi256ELi256ELb0ELb1ELb0EEEEEEEEEvNT_6ParamsE)
        /*0038*/ 	.word	0x00000004


	//----- nvinfo : EIATTR_FRAME_SIZE
	.align		4
.L_20:
        /*003c*/ 	.byte	0x04, 0x11
        /*003e*/ 	.short	(.L_22 - .L_21)
	.align		4
.L_21:
        /*0040*/ 	.word	index@(_ZN7cutlass13device_kernelIN5flash19enable_sm80_to_sm89INS1_16FlashAttnFwdSm80INS1_25CollectiveMainloopFwdSm80ILi8ELi2ELb0EN4cute5tupleIJNS5_1CILi128EEENS7_ILi64EEENS7_ILi192EEEEEELi192ENS_6half_tEfNS_4arch4Sm80ELb1ELb0ELb1ELb0ELb1ELb0ELb1ELb0EEENS1_21CollectiveEpilogueFwdINS6_IJS8_SA_S9_EEENS6_IJNS7_ILi1EEESI_SI_EEESC_SE_Li256ELb0ELb1ELb0ELb0EEENS1_30DynamicPersistentTileSchedulerILi256ELi256ELb0ELb1ELb0EEEEEEEEEvNT_6ParamsE)
        /*0044*/ 	.word	0x00000000


	//----- nvinfo : EIATTR_REGCOUNT
	.align		4
.L_22:
        /*0048*/ 	.byte	0x04, 0x2f
        /*004a*/ 	.short	(.L_24 - .L_23)
	.align		4
.L_23:
        /*004c*/ 	.word	index@(_ZN7cutlass13device_kernelIN5flash19enable_sm80_to_sm89INS1_16FlashAttnFwdSm80INS1_25CollectiveMainloopFwdSm80ILi8ELi2ELb0EN4cute5tupleIJNS5_1CILi128EEENS7_ILi64EEENS7_ILi192EEEEEELi192ENS_6half_tEfNS_4arch4Sm80ELb0ELb1ELb1ELb1ELb1ELb1ELb1ELb0EEENS1_21CollectiveEpilogueFwdINS6_IJS8_SA_S9_EEENS6_IJNS7_ILi1EEESI_SI_EEESC_SE_Li256ELb1ELb1ELb0ELb0EEENS1_19SingleTileSchedulerILb1ELb0ELb1ELi128EEEEEEEEEvNT_6ParamsE)
        /*0050*/ 	.word	0x00000004


	//----- nvinfo : EIATTR_FRAME_SIZE
	.align		4
.L_24:
        /*0054*/ 	.byte	0x04, 0x11
        /*0056*/ 	.short	(.L_26 - .L_25)
	.align		4
.L_25:
        /*0058*/ 	.word	index@(_ZN7cutlass13device_kernelIN5flash19enable_sm80_to_sm89INS1_16FlashAttnFwdSm80INS1_25CollectiveMainloopFwdSm80ILi8ELi2ELb0EN4cute5tupleIJNS5_1CILi128EEENS7_ILi64EEENS7_ILi192EEEEEELi192ENS_6half_tEfNS_4arch4Sm80ELb0ELb1ELb1ELb1ELb1ELb1ELb1ELb0EEENS1_21CollectiveEpilogueFwdINS6_IJS8_SA_S9_EEENS6_IJNS7_ILi1EEESI_SI_EEESC_SE_Li256ELb1ELb1ELb0ELb0EEENS1_19SingleTileSchedulerILb1ELb0ELb1ELi128EEEEEEEEEvNT_6ParamsE)
        /*005c*/ 	.word	0x00000000


	//----- nvinfo : EIATTR_REGCOUNT
	.align		4
.L_26:
        /*0060*/ 	.byte	0x04, 0x2f
        /*0062*/ 	.short	(.L_28 - .L_27)
	.align		4
.L_27:
        /*0064*/ 	.word	index@(_ZN7cutlass13device_kernelIN5flash19enable_sm80_to_sm89INS1_16FlashAttnFwdSm80INS1_25CollectiveMainloopFwdSm80ILi8ELi2ELb0EN4cute5tupleIJNS5_1CILi128EEENS7_ILi64EEENS7_ILi192EEEEEELi192ENS_6half_tEfNS_4arch4Sm80ELb0ELb1ELb1ELb1ELb1ELb0ELb1ELb0EEENS1_21CollectiveEpilogueFwdINS6_IJS8_SA_S9_EEENS6_IJNS7_ILi1EEESI_SI_EEESC_SE_Li256ELb1ELb1ELb0ELb0EEENS1_19SingleTileSchedulerILb1ELb0ELb1ELi128EEEEEEEEEvNT_6ParamsE)
        /*0068*/ 	.word	0x00000004


	//----- nvinfo : EIATTR_FRAME_SIZE
	.align		4
.L_28:
        /*006c*/ 	.byte	0x04, 0x11
        /*006e*/ 	.short	(.L_30 - .L_29)
	.align		4
.L_29:
        /*0070*/ 	.word	index@(_ZN7cutlass13device_kernelIN5flash19enable_sm80_to_sm89INS1_16FlashAttnFwdSm80INS1_25CollectiveMainloopFwdSm80ILi8ELi2ELb0EN4cute5tupleIJNS5_1CILi128EEENS7_ILi64EEENS7_ILi192EEEEEELi192ENS_6half_tEfNS_4arch4Sm80ELb0ELb1ELb1ELb1ELb1ELb0ELb1ELb0EEENS1_21CollectiveEpilogueFwdINS6_IJS8_SA_S9_EEENS6_IJNS7_ILi1EEESI_SI_EEESC_SE_Li256ELb1ELb1ELb0ELb0EEENS1_19SingleTileSchedulerILb1ELb0ELb1ELi128EEEEEEEEEvNT_6ParamsE)
        /*0074*/ 	.word	0x00000000


	//----- nvinfo : EIATTR_REGCOUNT
	.align		4
.L_30:
        /*0078*/ 	.byte	0x04, 0x2f
        /*007a*/ 	.short	(.L_32 - .L_31)
	.align		4
.L_31:
        /*007c*/ 	.word	index@(_ZN7cutlass13device_kernelIN5flash19enable_sm80_to_sm89INS1_16FlashAttnFwdSm80INS1_25CollectiveMainloopFwdSm80ILi8ELi2ELb0EN4cute5tupleIJNS5_1CILi128EEENS7_ILi64EEENS7_ILi192EEEEEELi192ENS_6half_tEfNS_4arch4Sm80ELb0ELb1ELb1ELb0ELb1ELb0ELb1ELb0EEENS1_21CollectiveEpilogueFwdINS6_IJS8_SA_S9_EEENS6_IJNS7_ILi1EEESI_SI_EEESC_SE_Li256ELb0ELb1ELb0ELb0EEENS1_19SingleTileSchedulerILb0ELb0ELb1ELi128EEEEEEEEEvNT_6ParamsE)
        /*0080*/ 	.word	0x00000004


	//----- nvinfo : EIATTR_FRAME_SIZE
	.align		4
.L_32:
        /*0084*/ 	.byte	0x04, 0x11
        /*0086*/ 	.short	(.L_34 - .L_33)
	.align		4
.L_33:
        /*0088*/ 	.word	index@(_ZN7cutlass13device_kernelIN5flash19enable_sm80_to_sm89INS1_16FlashAttnFwdSm80INS1_25CollectiveMainloopFwdSm80ILi8ELi2ELb0EN4cute5tupleIJNS5_1CILi128EEENS7_ILi64EEENS7_ILi192EEEEEELi192ENS_6half_tEfNS_4arch4Sm80ELb0ELb1ELb1ELb0ELb1ELb0ELb1ELb0EEENS1_21CollectiveEpilogueFwdINS6_IJS8_SA_S9_EEENS6_IJNS7_ILi1EEESI_SI_EEESC_SE_Li256ELb0ELb1ELb0ELb0EEENS1_19SingleTileSchedulerILb0ELb0ELb1ELi128EEEEEEEEEvNT_6ParamsE)
        /*008c*/ 	.word	0x00000000


	//----- nvinfo : EIATTR_REGCOUNT
	.align		4
.L_34:
        /*0090*/ 	.byte	0x04, 0x2f
        /*0092*/ 	.short	(.L_36 - .L_35)
	.align		4
.L_35:
        /*0094*/ 	.word	index@(_ZN7cutlass13device_kernelIN5flash19enable_sm80_to_sm89INS1_16FlashAttnFwdSm80INS1_25CollectiveMainloopFwdSm80ILi8ELi2ELb0EN4cute5tupleIJNS5_1CILi128EEENS7_ILi64EEENS7_ILi192EEEEEELi192ENS_6half_tEfNS_4arch4Sm80ELb0ELb0ELb1ELb1ELb1ELb1ELb1ELb0EEENS1_21CollectiveEpilogueFwdINS6_IJS8_SA_S9_EEENS6_IJNS7_ILi1EEESI_SI_EEESC_SE_Li256ELb1ELb1ELb0ELb0EEENS1_19SingleTileSchedulerILb1ELb0ELb1ELi128EEEEEEEEEvNT_6ParamsE)
        /*0098*/ 	.word	0x00000004


	//----- nvinfo : EIATTR_FRAME_SIZE
	.align		4
.L_36:
        /*009c*/ 	.byte	0x04, 0x11
        /*009e*/ 	.short	(.L_38 - .L_37)
	.align		4
.L_37:
        /*00a0*/ 	.word	index@(_ZN7cutlass13device_kernelIN5flash19enable_sm80_to_sm89INS1_16FlashAttnFwdSm80INS1_25CollectiveMainloopFwdSm80ILi8ELi2ELb0EN4cute5tupleIJNS5_1CILi128EEENS7_ILi64EEENS7_ILi192EEEEEELi192ENS_6half_tEfNS_4arch4Sm80ELb0ELb0ELb1ELb1ELb1ELb1ELb1ELb0EEENS1_21CollectiveEpilogueFwdINS6_IJS8_SA_S9_EEENS6_IJNS7_ILi1EEESI_SI_EEESC_SE_Li256ELb1ELb1ELb0ELb0EEENS1_19SingleTileSchedulerILb1ELb0ELb1ELi128EEEEEEEEEvNT_6ParamsE)
        /*00a4*/ 	.word	0x00000000


	//----- nvinfo : EIATTR_REGCOUNT
	.align		4
.L_38:
        /*00a8*/ 	.byte	0x04, 0x2f
        /*00aa*/ 	.short	(.L_40 - .L_39)
	.align		4
.L_39:
        /*00ac*/ 	.word	index@(_ZN7cutlass13device_kernelIN5flash19enable_sm80_to_sm89INS1_16FlashAttnFwdSm80INS1_25CollectiveMainloopFwdSm80ILi8ELi2ELb0EN4cute5tupleIJNS5_1CILi128EEENS7_ILi64EEENS7_ILi192EEEEEELi192ENS_6half_tEfNS_4arch4Sm80ELb0ELb0ELb1ELb1ELb1ELb0ELb1ELb0EEENS1_21CollectiveEpilogueFwdINS6_IJS8_SA_S9_EEENS6_IJNS7_ILi1EEESI_SI_EEESC_SE_Li256ELb1ELb1ELb0ELb0EEENS1_19SingleTileSchedulerILb1ELb0ELb1ELi128EEEEEEEEEvNT_6ParamsE)
        /*00b0*/ 	.word	0x00000004


	//----- nvinfo : EIATTR_FRAME_SIZE
	.align		4
.L_40:
        /*00b4*/ 	.byte	0x04, 0x11
        /*00b6*/ 	.short	(.L_42 - .L_41)
	.align		4
.L_41:
        /*00b8*/ 	.word	index@(_ZN7cutlass13device_kernelIN5flash19enable_sm80_to_sm89INS1_16FlashAttnFwdSm80INS1_25CollectiveMainloopFwdSm80ILi8ELi2ELb0EN4cute5tupleIJNS5_1CILi128EEENS7_ILi64EEENS7_ILi192EEEEEELi192ENS_6half_tEfNS_4arch4Sm80ELb0ELb0ELb1ELb1ELb1ELb0ELb1ELb0EEENS1_21CollectiveEpilogueFwdINS6_IJS8_SA_S9_EEENS6_IJNS7_ILi1EEESI_SI_EEESC_SE_Li256ELb1ELb1ELb0ELb0EEENS1_19SingleTileSchedulerILb1ELb0ELb1ELi128EEEEEEEEEvNT_6ParamsE)
        /*00bc*/ 	.word	0x00000000


	//----- nvinfo : EIATTR_REGCOUNT
	.align		4
.L_42:
        /*00c0*/ 	.byte	0x04, 0x2f
        /*00c2*/ 	.short	(.L_44 - .L_43)
	.align		4
.L_43:
        /*00c4*/ 	.word	index@(_ZN7cutlass13device_kernelIN5flash19enable_sm80_to_sm89INS1_16FlashAttnFwdSm80INS1_25CollectiveMainloopFwdSm80ILi8ELi2ELb0EN4cute5tupleIJNS5_1CILi128EEENS7_ILi64EEENS7_ILi192EEEEEELi192ENS_6half_tEfNS_4arch4Sm80ELb0ELb0ELb1ELb0ELb1ELb0ELb1ELb0EEENS1_21CollectiveEpilogueFwdINS6_IJS8_SA_S9_EEENS6_IJNS7_ILi1EEESI_SI_EEESC_SE_Li256ELb0ELb1ELb0ELb0EEENS1_19SingleTileSchedulerILb0ELb0ELb1ELi128EEEEEEEEEvNT_6ParamsE)
        /*00c8*/ 	.word	0x00000004


	//----- nvinfo : EIATTR_FRAME_SIZE
	.align		4
.L_44:
        /*00cc*/ 	.byte	0x04, 0x11
        /*00ce*/ 	.short	(.L_46 - .L_45)
	.align		4
.L_45:
        /*00d0*/ 	.word	index@(_ZN7cutlass13device_kernelIN5flash19enable_sm80_to_sm89INS1_16FlashAttnFwdSm80INS1_25CollectiveMainloopFwdSm80ILi8ELi2ELb0EN4cute5tupleIJNS5_1CILi128EEENS7_ILi64EEENS7_ILi192EEEEEELi192ENS_6half_tEfNS_4arch4Sm80ELb0ELb0ELb1ELb0ELb1ELb0ELb1ELb0EEENS1_21CollectiveEpilogueFwdINS6_IJS8_SA_S9_EEENS6_IJNS7_ILi1EEESI_SI_EEESC_SE_Li256ELb0ELb1ELb0ELb0EEENS1_19SingleTileSchedulerILb0ELb0ELb1ELi128EEEEEEEEEvNT_6ParamsE)
        /*00d4*/ 	.word	0x00000000


	//----- nvinfo : EIATTR_REGCOUNT
	.align		4
.L_46:
        /*00d8*/ 	.byte	0x04, 0x2f
        /*00da*/ 	.short	(.L_48 - .L_47)
	.align		4
.L_47:
        /*00dc*/ 	.word	index@(_ZN7cutlass13device_kernelIN5flash19enable_sm80_to_sm89INS1_16FlashAttnFwdSm80INS1_25CollectiveMainloopFwdSm80ILi8ELi1ELb0EN4cute5tupleIJNS5_1CILi128EEENS7_ILi64EEENS7_ILi192EEEEEELi192ENS_6half_tEfNS_4arch4Sm80ELb1ELb0ELb1ELb1ELb1ELb1ELb1ELb0EEENS1_21CollectiveEpilogueFwdINS6_IJS8_SA_S9_EEENS6_IJNS7_ILi1EEESI_SI_EEESC_SE_Li256ELb1ELb1ELb0ELb0EEENS1_19SingleTileSchedulerILb1ELb0ELb1ELi128EEEEEEEEEvNT_6ParamsE)
        /*00e0*/ 	.word	0x00000004


	//----- nvinfo : EIATTR_FRAME_SIZE
	.align		4
.L_48:
        /*00e4*/ 	.byte	0x04, 0x11
        /*00e6*/ 	.short	(.L_50 - .L_49)
	.align		4
.L_49:
        /*00e8*/ 	.word	index@(_ZN7cutlass13device_kernelIN5flash19enable_sm80_to_sm89INS1_16FlashAttnFwdSm80INS1_25CollectiveMainloopFwdSm80ILi8ELi1ELb0EN4cute5tupleIJNS5_1CILi128EEENS7_ILi64EEENS7_ILi192EEEEEELi192ENS_6half_tEfNS_4arch4Sm80ELb1ELb0ELb1ELb1ELb1ELb1ELb1ELb0EEENS1_21CollectiveEpilogueFwdINS6_IJS8_SA_S9_EEENS6_IJNS7_ILi1EEESI_SI_EEESC_SE_Li256ELb1ELb1ELb0ELb0EEENS1_19SingleTileSchedulerILb1ELb0ELb1ELi128EEEEEEEEEvNT_6ParamsE)
        /*00ec*/ 	.word	0x00000000


	//----- nvinfo : EIATTR_REGCOUNT
	.align		4
.L_50:
        /*00f0*/ 	.byte	0x04, 0x2f
        /*00f2*/ 	.short	(.L_52 - .L_51)
	.align		4
.L_51:
        /*00f4*/ 	.word	index@(_ZN7cutlass13device_kernelIN5flash19enable_sm80_to_sm89INS1_16FlashAttnFwdSm80INS1_25CollectiveMainloopFwdSm80ILi8ELi1ELb0EN4cute5tupleIJNS5_1CILi128EEENS7_ILi64EEENS7_ILi192EEEEEELi192ENS_6half_tEfNS_4arch4Sm80ELb1ELb0ELb1ELb1ELb1ELb0ELb1ELb0EEENS1_21CollectiveEpilogueFwdINS6_IJS8_SA_S9_EEENS6_IJNS7_ILi1EEESI_SI_EEESC_SE_Li256ELb1ELb1ELb0ELb0EEENS1_19SingleTileSchedulerILb1ELb0ELb1ELi128EEEEEEEEEvNT_6ParamsE)
        /*00f8*/ 	.word	0x00000004


	//----- nvinfo : EIATTR_FRAME_SIZE
	.align		4
.L_52:
        /*00fc*/ 	.byte	0x04, 0x11
        /*00fe*/ 	.short	(.L_54 - .L_53)
	.align		4
.L_53:
        /*0100*/ 	.word	index@(_ZN7cutlass13device_kernelIN5flash19enable_sm80_to_sm89INS1_16FlashAttnFwdSm80INS1_25CollectiveMainloopFwdSm80ILi8ELi1ELb0EN4cute5tupleIJNS5_1CILi128EEENS7_ILi64EEENS7_ILi192EEEEEELi192ENS_6half_tEfNS_4arch4Sm80ELb1ELb0ELb1ELb1ELb1ELb0ELb1ELb0EEENS1_21CollectiveEpilogueFwdINS6_IJS8_SA_S9_EEENS6_IJNS7_ILi1EEESI_SI_EEESC_SE_Li256ELb1ELb1ELb0ELb0EEENS1_19SingleTileSchedulerILb1ELb0ELb1ELi128EEEEEEEEEvNT_6ParamsE)
        /*0104*/ 	.word	0x00000000


	//----- nvinfo : EIATTR_REGCOUNT
	.align		4
.L_54:
        /*0108*/ 	.byte	0x04, 0x2f
        /*010a*/ 	.short	(.L_56 - .L_55)
	.align		4
.L_55:
        /*010c*/ 	.word	index@(_ZN7cutlass13device_kernelIN5flash19enable_sm80_to_sm89INS1_16FlashAttnFwdSm80INS1_25CollectiveMainloopFwdSm80ILi8ELi1ELb0EN4cute5tupleIJNS5_1CILi128EEENS7_ILi64EEENS7_ILi192EEEEEELi192ENS_6half_tEfNS_4arch4Sm80ELb1ELb0ELb1ELb0ELb1ELb0ELb1ELb0EEENS1_21CollectiveEpilogueFwdINS6_IJS8_SA_S9_EEENS6_IJNS7_ILi1EEESI_SI_EEESC_SE_Li256ELb0ELb1ELb0ELb0EEENS1_30DynamicPersistentTileSchedulerILi256ELi256ELb0ELb1ELb0EEEEEEEEEvNT_6ParamsE)
        /*0110*/ 	.word	0x00000004


	//----- nvinfo : EIATTR_FRAME_SIZE
	.align		4
.L_56:
        /*0114*/ 	.byte	0x04, 0x11
        /*0116*/ 	.short	(.L_58 - .L_57)
	.align		4
.L_57:
        /*0118*/ 	.word	index@(_ZN7cutlass13device_kernelIN5flash19enable_sm80_to_sm89INS1_16FlashAttnFwdSm80INS1_25CollectiveMainloopFwdSm80ILi8ELi1ELb0EN4cute5tupleIJNS5_1CILi128EEENS7_ILi64EEENS7_ILi192EEEEEELi192ENS_6half_tEfNS_4arch4Sm80ELb1ELb0ELb1ELb0ELb1ELb0ELb1ELb0EEENS1_21CollectiveEpilogueFwdINS6_IJS8_SA_S9_EEENS6_IJNS7_ILi1EEESI_SI_EEESC_SE_Li256ELb0ELb1ELb0ELb0EEENS1_30DynamicPersistentTileSchedulerILi256ELi256ELb0ELb1ELb0EEEEEEEEEvNT_6ParamsE)
        /*011c*/ 	.word	0x00000000


	//----- nvinfo : EIATTR_REGCOUNT
	.align		4
.L_58:
        /*0120*/ 	.byte	0x04, 0x2f
        /*0122*/ 	.short	(.L_60 - .L_59)
	.align		4
.L_59:
        /*0124*/ 	.word	index@(_ZN7cutlass13device_kernelIN5flash19enable_sm80_to_sm89INS1_16FlashAttnFwdSm80INS1_25CollectiveMainloopFwdSm80ILi8ELi1ELb0EN4cute5tupleIJNS5_1CILi128EEENS7_ILi64EEENS7_ILi192EEEEEELi192ENS_6half_tEfNS_4arch4Sm80ELb0ELb1ELb1ELb1ELb1ELb1ELb1ELb0EEENS1_21CollectiveEpilogueFwdINS6_IJS8_SA_S9_EEENS6_IJNS7_ILi1EEESI_SI_EEESC_SE_Li256ELb1ELb1ELb0ELb0EEENS1_19SingleTileSchedulerILb1ELb0ELb1ELi128EEEEEEEEEvNT_6ParamsE)
        /*0128*/ 	.word	0x00000004


	//----- nvinfo : EIATTR_FRAME_SIZE
	.align		4
.L_60:
        /*012c*/ 	.byte	0x04, 0x11
        /*012e*/ 	.short	(.L_62 - .L_61)
	.align		4
.L_61:
        /*0130*/ 	.word	index@(_ZN7cutlass13device_kernelIN5flash19enable_sm80_to_sm89INS1_16FlashAttnFwdSm80INS1_25CollectiveMainloopFwdSm80ILi8ELi1ELb0EN4cute5tupleIJNS5_1CILi128EEENS7_ILi64EEENS7_ILi192EEEEEELi192ENS_6half_tEfNS_4arch4Sm80ELb0ELb1ELb1ELb1ELb1ELb1ELb1ELb0EEENS1_21CollectiveEpilogueFwdINS6_IJS8_SA_S9_EEENS6_IJNS7_ILi1EEESI_SI_EEESC_SE_Li256ELb1ELb1ELb0ELb0EEENS1_19SingleTileSchedulerILb1ELb0ELb1ELi128EEEEEEEEEvNT_6ParamsE)
        /*0134*/ 	.word	0x00000000


	//----- nvinfo : EIATTR_REGCOUNT
	.align		4
.L_62:
        /*0138*/ 	.byte	0x04, 0x2f
        /*013a*/ 	.short	(.L_64 - .L_63)
	.align		4
.L_63:
        /*013c*/ 	.word	index@(_ZN7cutlass13device_kernelIN5flash19enable_sm80_to_sm89INS1_16FlashAttnFwdSm80INS1_25CollectiveMainloopFwdSm80ILi8ELi1ELb0EN4cute5tupleIJNS5_1CILi128EEENS7_ILi64EEENS7_ILi192EEEEEELi192ENS_6half_tEfNS_4arch4Sm80ELb0ELb1ELb1ELb1ELb1ELb0ELb1ELb0EEENS1_21CollectiveEpilogueFwdINS6_IJS8_SA_S9_EEENS6_IJNS7_ILi1EEESI_SI_EEESC_SE_Li256ELb1ELb1ELb0ELb0EEENS1_19SingleTileSchedulerILb1ELb0ELb1ELi128EEEEEEEEEvNT_6ParamsE)
        /*0140*/ 	.word	0x00000004


	//----- nvinfo : EIATTR_FRAME_SIZE
	.align		4
.L_64:
        /*0144*/ 	.byte	0x04, 0x11
        /*0146*/ 	.short	(.L_66 - .L_65)
	.align		4
.L_65:
        /*0148*/ 	.word	index@(_ZN7cutlass13device_kernelIN5flash19enable_sm80_to_sm89INS1_16FlashAttnFwdSm80INS1_25CollectiveMainloopFwdSm80ILi8ELi1ELb0EN4cute5tupleIJNS5_1CILi128EEENS7_ILi64EEENS7_ILi192EEEEEELi192ENS_6half_tEfNS_4arch4Sm80ELb0ELb1ELb1ELb1ELb1ELb0ELb1ELb0EEENS1_21CollectiveEpilogueFwdINS6_IJS8_SA_S9_EEENS6_IJNS7_ILi1EEESI_SI_EEESC_SE_Li256ELb1ELb1ELb0ELb0EEENS1_19SingleTileSchedulerILb1ELb0ELb1ELi128EEEEEEEEEvNT_6ParamsE)
        /*014c*/ 	.word	0x00000000


	//----- nvinfo : EIATTR_REGCOUNT
	.align		4
.L_66:
        /*0150*/ 	.byte	0x04, 0x2f
        /*0152*/ 	.short	(.L_68 - .L_67)
	.align		4
.L_67:
        /*0154*/ 	.word	index@(_ZN7cutlass13device_kernelIN5flash19enable_sm80_to_sm89INS1_16FlashAttnFwdSm80INS1_25CollectiveMainloopFwdSm80ILi8ELi1ELb0EN4cute5tupleIJNS5_1CILi128EEENS7_ILi64EEENS7_ILi192EEEEEELi192ENS_6half_tEfNS_4arch4Sm80ELb0ELb1ELb1ELb0ELb1ELb0ELb1ELb0EEENS1_21CollectiveEpilogueFwdINS6_IJS8_SA_S9_EEENS6_IJNS7_ILi1EEESI_SI_EEESC_SE_Li256ELb0ELb1ELb0ELb0EEENS1_19SingleTileSchedulerILb0ELb0ELb1ELi128EEEEEEEEEvNT_6ParamsE)
        /*0158*/ 	.word	0x00000004


	//----- nvinfo : EIATTR_FRAME_SIZE
	.align		4
.L_68:
        /*015c*/ 	.byte	0x04, 0x11
        /*015e*/ 	.short	(.L_70 - .L_69)
	.align		4
.L_69:
        /*0160*/ 	.word	index@(_ZN7cutlass13device_kernelIN5flash19enable_sm80_to_sm89INS1_16FlashAttnFwdSm80INS1_25CollectiveMainloopFwdSm80ILi8ELi1ELb0EN4cute5tupleIJNS5_1CILi128EEENS7_ILi64EEENS7_ILi192EEEEEELi192ENS_6half_tEfNS_4arch4Sm80ELb0ELb1ELb1ELb0ELb1ELb0ELb1ELb0EEENS1_21CollectiveEpilogueFwdINS6_IJS8_SA_S9_EEENS6_IJNS7_ILi1EEESI_SI_EEESC_SE_Li256ELb0ELb1ELb0ELb0EEENS1_19SingleTileSchedulerILb0ELb0ELb1ELi128EEEEEEEEEvNT_6ParamsE)
        /*0164*/ 	.word	0x00000000


	//----- nvinfo : EIATTR_REGCOUNT
	.align		4
.L_70:
        /*0168*/ 	.byte	0x04, 0x2f
        /*016a*/ 	.short	(.L_72 - .L_71)
	.align		4
.L_71:
        /*016c*/ 	.word	index@(_ZN7cutlass13device_kernelIN5flash19enable_sm80_to_sm89INS1_16FlashAttnFwdSm80INS1_25CollectiveMainloopFwdSm80ILi8ELi1ELb0EN4cute5tupleIJNS5_1CILi128EEENS7_ILi64EEENS7_ILi192EEEEEELi192ENS_6half_tEfNS_4arch4Sm80ELb0ELb0ELb1ELb1ELb1ELb1ELb1ELb0EEENS1_21CollectiveEpilogueFwdINS6_IJS8_SA_S9_EEENS6_IJNS7_ILi1EEESI_SI_EEESC_SE_Li256ELb1ELb1ELb0ELb0EEENS1_19SingleTileSchedulerILb1ELb0ELb1ELi128EEEEEEEEEvNT_6ParamsE)
        /*0170*/ 	.word	0x00000004


	//----- nvinfo : EIATTR_FRAME_SIZE
	.align		4
.L_72:
        /*0174*/ 	.byte	0x04, 0x11
        /*0176*/ 	.short	(.L_74 - .L_73)
	.align		4
.L_73:
        /*0178*/ 	.word	index@(_ZN7cutlass13device_kernelIN5flash19enable_sm80_to_sm89INS1_16FlashAttnFwdSm80INS1_25CollectiveMainloopFwdSm80ILi8ELi1ELb0EN4cute5tupleIJNS5_1CILi128EEENS7_ILi64EEENS7_ILi192EEEEEELi192ENS_6half_tEfNS_4arch4Sm80ELb0ELb0ELb1ELb1ELb1ELb1ELb1ELb0EEENS1_21CollectiveEpilogueFwdINS6_IJS8_SA_S9_EEENS6_IJNS7_ILi1EEESI_SI_EEESC_SE_Li256ELb1ELb1ELb0ELb0EEENS1_19SingleTileSchedulerILb1ELb0ELb1ELi128EEEEEEEEEvNT_6ParamsE)
        /*017c*/ 	.word	0x00000000


	//----- nvinfo : EIATTR_REGCOUNT
	.align		4
.L_74:
        /*0180*/ 	.byte	0x04, 0x2f
        /*0182*/ 	.short	(.L_76 - .L_75)
	.align		4
.L_75:
        /*0184*/ 	.word	index@(_ZN7cutlass13device_kernelIN5flash19enable_sm80_to_sm89INS1_16FlashAttnFwdSm80INS1_25CollectiveMainloopFwdSm80ILi8ELi1ELb0EN4cute5tupleIJNS5_1CILi128EEENS7_ILi64EEENS7_ILi192EEEEEELi192ENS_6half_tEfNS_4arch4Sm80ELb0ELb0ELb1ELb1ELb1ELb0ELb1ELb0EEENS1_21CollectiveEpilogueFwdINS6_IJS8_SA_S9_EEENS6_IJNS7_ILi1EEESI_SI_EEESC_SE_Li256ELb1ELb1ELb0ELb0EEENS1_19SingleTileSchedulerILb1ELb0ELb1ELi128EEEEEEEEEvNT_6ParamsE)
        /*0188*/ 	.word	0x00000004


	//----- nvinfo : EIATTR_FRAME_SIZE
	.align		4
.L_76:
        /*018c*/ 	.byte	0x04, 0x11
        /*018e*/ 	.short	(.L_78 - .L_77)
	.align		4
.L_77:
        /*0190*/ 	.word	index@(_ZN7cutlass13device_kernelIN5flash19enable_sm80_to_sm89INS1_16FlashAttnFwdSm80INS1_25CollectiveMainloopFwdSm80ILi8ELi1ELb0EN4cute5tupleIJNS5_1CILi128EEENS7_ILi64EEENS7_ILi192EEEEEELi192ENS_6half_tEfNS_4arch4Sm80ELb0ELb0ELb1ELb1ELb1ELb0ELb1ELb0EEENS1_21CollectiveEpilogueFwdINS6_IJS8_SA_S9_EEENS6_IJNS7_ILi1EEESI_SI_EEESC_SE_Li256ELb1ELb1ELb0ELb0EEENS1_19SingleTileSchedulerILb1ELb0ELb1ELi128EEEEEEEEEvNT_6ParamsE)
        /*0194*/ 	.word	0x00000000


	//----- nvinfo : EIATTR_REGCOUNT
	.align		4
.L_78:
        /*0198*/ 	.byte	0x04, 0x2f
        /*019a*/ 	.short	(.L_80 - .L_79)
	.align		4
.L_79:
        /*019c*/ 	.word	index@(_ZN7cutlass13device_kernelIN5flash19enable_sm80_to_sm89INS1_16FlashAttnFwdSm80INS1_25CollectiveMainloopFwdSm80ILi8ELi1ELb0EN4cute5tupleIJNS5_1CILi128EEENS7_ILi64EEENS7_ILi192EEEEEELi192ENS_6half_tEfNS_4arch4Sm80ELb0ELb0ELb1ELb0ELb1ELb0ELb1ELb0EEENS1_21CollectiveEpilogueFwdINS6_IJS8_SA_S9_EEENS6_IJNS7_ILi1EEESI_SI_EEESC_SE_Li256ELb0ELb1ELb0ELb0EEENS1_19SingleTileSchedulerILb0ELb0ELb1ELi128EEEEEEEEEvNT_6ParamsE)
        /*01a0*/ 	.word	0x00000004


	//----- nvinfo : EIATTR_FRAME_SIZE
	.align		4
.L_80:
        /*01a4*/ 	.byte	0x04, 0x11
        /*01a6*/ 	.short	(.L_82 - .L_81)
	.align		4
.L_81:
        /*01a8*/ 	.word	index@(_ZN7cutlass13device_kernelIN5flash19enable_sm80_to_sm89INS1_16FlashAttnFwdSm80INS1_25CollectiveMainloopFwdSm80ILi8ELi1ELb0EN4cute5tupleIJNS5_1CILi128EEENS7_ILi64EEENS7_ILi192EEEEEELi192ENS_6half_tEfNS_4arch4Sm80ELb0ELb0ELb1ELb0ELb1ELb0ELb1ELb0EEENS1_21CollectiveEpilogueFwdINS6_IJS8_SA_S9_EEENS6_IJNS7_ILi1EEESI_SI_EEESC_SE_Li256ELb0ELb1ELb0ELb0EEENS1_19SingleTileSchedulerILb0ELb0ELb1ELi128EEEEEEEEEvNT_6ParamsE)
        /*01ac*/ 	.word	0x00000000


	//----- nvinfo : EIATTR_MIN_STACK_SIZE
	.align		4
.L_82:
        /*01b0*/ 	.byte	0x04, 0x12
        /*01b2*/ 	.short	(.L_84 - .L_83)
	.align		4
.L_83:
        /*01b4*/ 	.word	index@(_ZN7cutlass13device_kernelIN5flash19enable_sm80_to_sm89INS1_16FlashAttnFwdSm80INS1_25CollectiveMainloopFwdSm80ILi8ELi1ELb0EN4cute5tupleIJNS5_1CILi128EEENS7_ILi64EEENS7_ILi192EEEEEELi192ENS_6half_tEfNS_4arch4Sm80ELb0ELb0ELb1ELb0ELb1ELb0ELb1ELb0EEENS1_21CollectiveEpilogueFwdINS6_IJS8_SA_S9_EEENS6_IJNS7_ILi1EEESI_SI_EEESC_SE_Li256ELb0ELb1ELb0ELb0EEENS1_19SingleTileSchedulerILb0ELb0ELb1ELi128EEEEEEEEEvNT_6ParamsE)
        /*01b8*/ 	.word	0x00000000


	//----- nvinfo : EIATTR_MIN_STACK_SIZE
	.align		4
.L_84:
        /*01bc*/ 	.byte	0x04, 0x12
        /*01be*/ 	.short	(.L_86 - .L_85)
	.align		4
.L_85:
        /*01c0*/ 	.word	index@(_ZN7cutlass13device_kernelIN5flash19enable_sm80_to_sm89INS1_16FlashAttnFwdSm80INS1_25CollectiveMainloopFwdSm80ILi8ELi1ELb0EN4cute5tupleIJNS5_1CILi128EEENS7_ILi64EEENS7_ILi192EEEEEELi192ENS_6half_tEfNS_4arch4Sm80ELb0ELb0ELb1ELb1ELb1ELb0ELb1ELb0EEENS1_21CollectiveEpilogueFwdINS6_IJS8_SA_S9_EEENS6_IJNS7_ILi1EEESI_SI_EEESC_SE_Li256ELb1ELb1ELb0ELb0EEENS1_19SingleTileSchedulerILb1ELb0ELb1ELi128EEEEEEEEEvNT_6ParamsE)
        /*01c4*/ 	.word	0x00000000


	//----- nvinfo : EIATTR_MIN_STACK_SIZE
	.align		4
.L_86:
        /*01c8*/ 	.byte	0x04, 0x12
        /*01ca*/ 	.short	(.L_88 - .L_87)
	.align		4
.L_87:
        /*01cc*/ 	.word	index@(_ZN7cutlass13device_kernelIN5flash19enable_sm80_to_sm89INS1_16FlashAttnFwdSm80INS1_25CollectiveMainloopFwdSm80ILi8ELi1ELb0EN4cute5tupleIJNS5_1CILi128EEENS7_ILi64EEENS7_ILi192EEEEEELi192ENS_6half_tEfNS_4arch4Sm80ELb0ELb0ELb1ELb1ELb1ELb1ELb1ELb0EEENS1_21CollectiveEpilogueFwdINS6_IJS8_SA_S9_EEENS6_IJNS7_ILi1EEESI_SI_EEESC_SE_Li256ELb1ELb1ELb0ELb0EEENS1_19SingleTileSchedulerILb1ELb0ELb1ELi128EEEEEEEEEvNT_6ParamsE)
        /*01d0*/ 	.word	0x00000000


	//----- nvinfo : EIATTR_MIN_STACK_SIZE
	.align		4
.L_88:
        /*01d4*/ 	.byte	0x04, 0x12
        /*01d6*/ 	.short	(.L_90 - .L_89)
	.align		4
.L_89:
        /*01d8*/ 	.word	index@(_ZN7cutlass13device_kernelIN5flash19enable_sm80_to_sm89INS1_16FlashAttnFwdSm80INS1_25CollectiveMainloopFwdSm80ILi8ELi1ELb0EN4cute5tupleIJNS5_1CILi128EEENS7_ILi64EEENS7_ILi192EEEEEELi192ENS_6half_tEfNS_4arch4Sm80ELb0ELb1ELb1ELb0ELb1ELb0ELb1ELb0EEENS1_21CollectiveEpilogueFwdINS6_IJS8_SA_S9_EEENS6_IJNS7_ILi1EEESI_SI_EEESC_SE_Li256ELb0ELb1ELb0ELb0EEENS1_19SingleTileSchedulerILb0ELb0ELb1ELi128EEEEEEEEEvNT_6ParamsE)
        /*01dc*/ 	.word	0x00000000


	//----- nvinfo : EIATTR_MIN_STACK_SIZE
	.align		4
.L_90:
        /*01e0*/ 	.byte	0x04, 0x12
        /*01e2*/ 	.short	(.L_92 - .L_91)
	.align		4
.L_91:
        /*01e4*/ 	.word	index@(_ZN7cutlass13device_kernelIN5flash19enable_sm80_to_sm89INS1_16FlashAttnFwdSm80INS1_25CollectiveMainloopFwdSm80ILi8ELi1ELb0EN4cute5tupleIJNS5_1CILi128EEENS7_ILi64EEENS7_ILi192EEEEEELi192ENS_6half_tEfNS_4arch4Sm80ELb0ELb1ELb1ELb1ELb1ELb0ELb1ELb0EEENS1_21CollectiveEpilogueFwdINS6_IJS8_SA_S9_EEENS6_IJNS7_ILi1EEESI_SI_EEESC_SE_Li256ELb1ELb1ELb0ELb0EEENS1_19SingleTileSchedulerILb1ELb0ELb1ELi128EEEEEEEEEvNT_6ParamsE)
        /*01e8*/ 	.word	0x00000000


	//----- nvinfo : EIATTR_MIN_STACK_SIZE
	.align		4
.L_92:
        /*01ec*/ 	.byte	0x04, 0x12
        /*01ee*/ 	.short	(.L_94 - .L_93)
	.align		4
.L_93:
        /*01f0*/ 	.word	index@(_ZN7cutlass13device_kernelIN5flash19enable_sm80_to_sm89INS1_16FlashAttnFwdSm80INS1_25CollectiveMainloopFwdSm80ILi8ELi1ELb0EN4cute5tupleIJNS5_1CILi128EEENS7_ILi64EEENS7_ILi192EEEEEELi192ENS_6half_tEfNS_4arch4Sm80ELb0ELb1ELb1ELb1ELb1ELb1ELb1ELb0EEENS1_21CollectiveEpilogueFwdINS6_IJS8_SA_S9_EEENS6_IJNS7_ILi1EEESI_SI_EEESC_SE_Li256ELb1ELb1ELb0ELb0EEENS1_19SingleTileSchedulerILb1ELb0ELb1ELi128EEEEEEEEEvNT_6ParamsE)
        /*01f4*/ 	.word	0x00000000


	//----- nvinfo : EIATTR_MIN_STACK_SIZE
	.align		4
.L_94:
        /*01f8*/ 	.byte	0x04, 0x12
        /*01fa*/ 	.short	(.L_96 - .L_95)
	.align		4
.L_95:
        /*01fc*/ 	.word	index@(_ZN7cutlass13device_kernelIN5flash19enable_sm80_to_sm89INS1_16FlashAttnFwdSm80INS1_25CollectiveMainloopFwdSm80ILi8ELi1ELb0EN4cute5tupleIJNS5_1CILi128EEENS7_ILi64EEENS7_ILi192EEEEEELi192ENS_6half_tEfNS_4arch4Sm80ELb1ELb0ELb1ELb0ELb1ELb0ELb1ELb0EEENS1_21CollectiveEpilogueFwdINS6_IJS8_SA_S9_EEENS6_IJNS7_ILi1EEESI_SI_EEESC_SE_Li256ELb0ELb1ELb0ELb0EEENS1_30DynamicPersistentTileSchedulerILi256ELi256ELb0ELb1ELb0EEEEEEEEEvNT_6ParamsE)
        /*0200*/ 	.word	0x00000000


	//----- nvinfo : EIATTR_MIN_STACK_SIZE
	.align		4
.L_96:
        /*0204*/ 	.byte	0x04, 0x12
        /*0206*/ 	.short	(.L_98 - .L_97)
	.align		4
.L_97:
        /*0208*/ 	.word	index@(_ZN7cutlass13device_kernelIN5flash19enable_sm80_to_sm89INS1_16FlashAttnFwdSm80INS1_25CollectiveMainloopFwdSm80ILi8ELi1ELb0EN4cute5tupleIJNS5_1CILi128EEENS7_ILi64EEENS7_ILi192EEEEEELi192ENS_6half_tEfNS_4arch4Sm80ELb1ELb0ELb1ELb1ELb1ELb0ELb1ELb0EEENS1_21CollectiveEpilogueFwdINS6_IJS8_SA_S9_EEENS6_IJNS7_ILi1EEESI_SI_EEESC_SE_Li256ELb1ELb1ELb0ELb0EEENS1_19SingleTileSchedulerILb1ELb0ELb1ELi128EEEEEEEEEvNT_6ParamsE)
        /*020c*/ 	.word	0x00000000


	//----- nvinfo : EIATTR_MIN_STACK_SIZE
	.align		4
.L_98:
        /*0210*/ 	.byte	0x04, 0x12
        /*0212*/ 	.short	(.L_100 - .L_99)
	.align		4
.L_99:
        /*0214*/ 	.word	index@(_ZN7cutlass13device_kernelIN5flash19enable_sm80_to_sm89INS1_16FlashAttnFwdSm80INS1_25CollectiveMainloopFwdSm80ILi8ELi1ELb0EN4cute5tupleIJNS5_1CILi128EEENS7_ILi64EEENS7_ILi192EEEEEELi192ENS_6half_tEfNS_4arch4Sm80ELb1ELb0ELb1ELb1ELb1ELb1ELb1ELb0EEENS1_21CollectiveEpilogueFwdINS6_IJS8_SA_S9_EEENS6_IJNS7_ILi1EEESI_SI_EEESC_SE_Li256ELb1ELb1ELb0ELb0EEENS1_19SingleTileSchedulerILb1ELb0ELb1ELi128EEEEEEEEEvNT_6ParamsE)
        /*0218*/ 	.word	0x00000000


	//----- nvinfo : EIATTR_MIN_STACK_SIZE
	.align		4
.L_100:
        /*021c*/ 	.byte	0x04, 0x12
        /*021e*/ 	.short	(.L_102 - .L_101)
	.align		4
.L_101:
        /*0220*/ 	.word	index@(_ZN7cutlass13device_kernelIN5flash19enable_sm80_to_sm89INS1_16FlashAttnFwdSm80INS1_25CollectiveMainloopFwdSm80ILi8ELi2ELb0EN4cute5tupleIJNS5_1CILi128EEENS7_ILi64EEENS7_ILi192EEEEEELi192ENS_6half_tEfNS_4arch4Sm80ELb0ELb0ELb1ELb0ELb1ELb0ELb1ELb0EEENS1_21CollectiveEpilogueFwdINS6_IJS8_SA_S9_EEENS6_IJNS7_ILi1EEESI_SI_EEESC_SE_Li256ELb0ELb1ELb0ELb0EEENS1_19SingleTileSchedulerILb0ELb0ELb1ELi128EEEEEEEEEvNT_6ParamsE)
        /*0224*/ 	.word	0x00000000


	//----- nvinfo : EIATTR_MIN_STACK_SIZE
	.align		4
.L_102:
        /*0228*/ 	.byte	0x04, 0x12
        /*022a*/ 	.short	(.L_104 - .L_103)
	.align		4
.L_103:
        /*022c*/ 	.word	index@(_ZN7cutlass13device_kernelIN5flash19enable_sm80_to_sm89INS1_16FlashAttnFwdSm80INS1_25CollectiveMainloopFwdSm80ILi8ELi2ELb0EN4cute5tupleIJNS5_1CILi128EEENS7_ILi64EEENS7_ILi192EEEEEELi192ENS_6half_tEfNS_4arch4Sm80ELb0ELb0ELb1ELb1ELb1ELb0ELb1ELb0EEENS1_21CollectiveEpilogueFwdINS6_IJS8_SA_S9_EEENS6_IJNS7_ILi1EEESI_SI_EEESC_SE_Li256ELb1ELb1ELb0ELb0EEENS1_19SingleTileSchedulerILb1ELb0ELb1ELi128EEEEEEEEEvNT_6ParamsE)
        /*0230*/ 	.word	0x00000000


	//----- nvinfo : EIATTR_MIN_STACK_SIZE
	.align		4
.L_104:
        /*0234*/ 	.byte	0x04, 0x12
        /*0236*/ 	.short	(.L_106 - .L_105)
	.align		4
.L_105:
        /*0238*/ 	.word	index@(_ZN7cutlass13device_kernelIN5flash19enable_sm80_to_sm89INS1_16FlashAttnFwdSm80INS1_25CollectiveMainloopFwdSm80ILi8ELi2ELb0EN4cute5tupleIJNS5_1CILi128EEENS7_ILi64EEENS7_ILi192EEEEEELi192ENS_6half_tEfNS_4arch4Sm80ELb0ELb0ELb1ELb1ELb1ELb1ELb1ELb0EEENS1_21CollectiveEpilogueFwdINS6_IJS8_SA_S9_EEENS6_IJNS7_ILi1EEESI_SI_EEESC_SE_Li256ELb1ELb1ELb0ELb0EEENS1_19SingleTileSchedulerILb1ELb0ELb1ELi128EEEEEEEEEvNT_6ParamsE)
        /*023c*/ 	.word	0x00000000


	//----- nvinfo : EIATTR_MIN_STACK_SIZE
	.align		4
.L_106:
        /*0240*/ 	.byte	0x04, 0x12
        /*0242*/ 	.short	(.L_108 - .L_107)
	.align		4
.L_107:
        /*0244*/ 	.word	index@(_ZN7cutlass13device_kernelIN5flash19enable_sm80_to_sm89INS1_16FlashAttnFwdSm80INS1_25CollectiveMainloopFwdSm80ILi8ELi2ELb0EN4cute5tupleIJNS5_1CILi128EEENS7_ILi64EEENS7_ILi192EEEEEELi192ENS_6half_tEfNS_4arch4Sm80ELb0ELb1ELb1ELb0ELb1ELb0ELb1ELb0EEENS1_21CollectiveEpilogueFwdINS6_IJS8_SA_S9_EEENS6_IJNS7_ILi1EEESI_SI_EEESC_SE_Li256ELb0ELb1ELb0ELb0EEENS1_19SingleTileSchedulerILb0ELb0ELb1ELi128EEEEEEEEEvNT_6ParamsE)
        /*0248*/ 	.word	0x00000000


	//----- nvinfo : EIATTR_MIN_STACK_SIZE
	.align		4
.L_108:
        /*024c*/ 	.byte	0x04, 0x12
        /*024e*/ 	.short	(.L_110 - .L_109)
	.align		4
.L_109:
        /*0250*/ 	.word	index@(_ZN7cutlass13device_kernelIN5flash19enable_sm80_to_sm89INS1_16FlashAttnFwdSm80INS1_25CollectiveMainloopFwdSm80ILi8ELi2ELb0EN4cute5tupleIJNS5_1CILi128EEENS7_ILi64EEENS7_ILi192EEEEEELi192ENS_6half_tEfNS_4arch4Sm80ELb0ELb1ELb1ELb1ELb1ELb0ELb1ELb0EEENS1_21CollectiveEpilogueFwdINS6_IJS8_SA_S9_EEENS6_IJNS7_ILi1EEESI_SI_EEESC_SE_Li256ELb1ELb1ELb0ELb0EEENS1_19SingleTileSchedulerILb1ELb0ELb1ELi128EEEEEEEEEvNT_6ParamsE)
        /*0254*/ 	.word	0x00000000


	//----- nvinfo : EIATTR_MIN_STACK_SIZE
	.align		4
.L_110:
        /*0258*/ 	.byte	0x04, 0x12
        /*025a*/ 	.short	(.L_112 - .L_111)
	.align		4
.L_111:
        /*025c*/ 	.word	index@(_ZN7cutlass13device_kernelIN5flash19enable_sm80_to_sm89INS1_16FlashAttnFwdSm80INS1_25CollectiveMainloopFwdSm80ILi8ELi2ELb0EN4cute5tupleIJNS5_1CILi128EEENS7_ILi64EEENS7_ILi192EEEEEELi192ENS_6half_tEfNS_4arch4Sm80ELb0ELb1ELb1ELb1ELb1ELb1ELb1ELb0EEENS1_21CollectiveEpilogueFwdINS6_IJS8_SA_S9_EEENS6_IJNS7_ILi1EEESI_SI_EEESC_SE_Li256ELb1ELb1ELb0ELb0EEENS1_19SingleTileSchedulerILb1ELb0ELb1ELi128EEEEEEEEEvNT_6ParamsE)
        /*0260*/ 	.word	0x00000000


	//----- nvinfo : EIATTR_MIN_STACK_SIZE
	.align		4
.L_112:
        /*0264*/ 	.byte	0x04, 0x12
        /*0266*/ 	.short	(.L_114 - .L_113)
	.align		4
.L_113:
        /*0268*/ 	.word	index@(_ZN7cutlass13device_kernelIN5flash19enable_sm80_to_sm89INS1_16FlashAttnFwdSm80INS1_25CollectiveMainloopFwdSm80ILi8ELi2ELb0EN4cute5tupleIJNS5_1CILi128EEENS7_ILi64EEENS7_ILi192EEEEEELi192ENS_6half_tEfNS_4arch4Sm80ELb1ELb0ELb1ELb0ELb1ELb0ELb1ELb0EEENS1_21CollectiveEpilogueFwdINS6_IJS8_SA_S9_EEENS6_IJNS7_ILi1EEESI_SI_EEESC_SE_Li256ELb0ELb1ELb0ELb0EEENS1_30DynamicPersistentTileSchedulerILi256ELi256ELb0ELb1ELb0EEEEEEEEEvNT_6ParamsE)
        /*026c*/ 	.word	0x00000000


	//----- nvinfo : EIATTR_MIN_STACK_SIZE
	.align		4
.L_114:
        /*0270*/ 	.byte	0x04, 0x12
        /*0272*/ 	.short	(.L_116 - .L_115)
	.align		4
.L_115:
        /*0274*/ 	.word	index@(_ZN7cutlass13device_kernelIN5flash19enable_sm80_to_sm89INS1_16FlashAttnFwdSm80INS1_25CollectiveMainloopFwdSm80ILi8ELi2ELb0EN4cute5tupleIJNS5_1CILi128EEENS7_ILi64EEENS7_ILi192EEEEEELi192ENS_6half_tEfNS_4arch4Sm80ELb1ELb0ELb1ELb1ELb1ELb0ELb1ELb0EEENS1_21CollectiveEpilogueFwdINS6_IJS8_SA_S9_EEENS6_IJNS7_ILi1EEESI_SI_EEESC_SE_Li256ELb1ELb1ELb0ELb0EEENS1_19SingleTileSchedulerILb1ELb0ELb1ELi128EEEEEEEEEvNT_6ParamsE)
        /*0278*/ 	.word	0x00000000


	//----- nvinfo : EIATTR_MIN_STACK_SIZE
	.align		4
.L_116:
        /*027c*/ 	.byte	0x04, 0x12
        /*027e*/ 	.short	(.L_118 - .L_117)
	.align		4
.L_117:
        /*0280*/ 	.word	index@(_ZN7cutlass13device_kernelIN5flash19enable_sm80_to_sm89INS1_16FlashAttnFwdSm80INS1_25CollectiveMainloopFwdSm80ILi8ELi2ELb0EN4cute5tupleIJNS5_1CILi128EEENS7_ILi64EEENS7_ILi192EEEEEELi192ENS_6half_tEfNS_4arch4Sm80ELb1ELb0ELb1ELb1ELb1ELb1ELb1ELb0EEENS1_21CollectiveEpilogueFwdINS6_IJS8_SA_S9_EEENS6_IJNS7_ILi1EEESI_SI_EEESC_SE_Li256ELb1ELb1ELb0ELb0EEENS1_19SingleTileSchedulerILb1ELb0ELb1ELi128EEEEEEEEEvNT_6ParamsE)
        /*0284*/ 	.word	0x00000000
.L_118:


//--------------------- .nv.compat                --------------------------
	.section	.nv.compat,"",@"SHT_CUDA_COMPAT_INFO"
	.align	4
        /*0000*/ 	.byte	0x02, 0x09, 0x01, 0x00, 0x02, 0x02, 0x01, 0x00, 0x02, 0x05, 0x05, 0x00, 0x03, 0x07, 0x01, 0x01
        /*0010*/ 	.byte	0x02, 0x03, 0x00, 0x00, 0x02, 0x06, 0x01, 0x00, 0x04, 0x0b, 0x08, 0x00, 0x00, 0x00, 0x00, 0x00
        /*0020*/ 	.byte	0x00, 0x00, 0x00, 0x00


//--------------------- .nv.info._ZN7cutlass13device_kernelIN5flash19enable_sm80_to_sm89INS1_16FlashAttnFwdSm80INS1_25CollectiveMainloopFwdSm80ILi8ELi1ELb0EN4cute5tupleIJNS5_1CILi128EEENS7_ILi64EEENS7_ILi192EEEEEELi192ENS_6half_tEfNS_4arch4Sm80ELb0ELb0ELb1ELb0ELb1ELb0ELb1ELb0EEENS1_21CollectiveEpilogueFwdINS6_IJS8_SA_S9_EEENS6_IJNS7_ILi1EEESI_SI_EEESC_SE_Li256ELb0ELb1ELb0ELb0EEENS1_19SingleTileSchedulerILb0ELb0ELb1ELi128EEEEEEEEEvNT_6ParamsE --------------------------
	.section	.nv.info._ZN7cutlass13device_kernelIN5flash19enable_sm80_to_sm89INS1_16FlashAttnFwdSm80INS1_25CollectiveMainloopFwdSm80ILi8ELi1ELb0EN4cute5tupleIJNS5_1CILi128EEENS7_ILi64EEENS7_ILi192EEEEEELi192ENS_6half_tEfNS_4arch4Sm80ELb0ELb0ELb1ELb0ELb1ELb0ELb1ELb0EEENS1_21CollectiveEpilogueFwdINS6_IJS8_SA_S9_EEENS6_IJNS7_ILi1EEESI_SI_EEESC_SE_Li256ELb0ELb1ELb0ELb0EEENS1_19SingleTileSchedulerILb0ELb0ELb1ELi128EEEEEEEEEvNT_6ParamsE,"",@"SHT_CUDA_INFO"
	.sectionflags	@""
	.align	4


	//----- nvinfo : EIATTR_CUDA_API_VERSION
	.align		4
        /*0000*/ 	.byte	0x04, 0x37
        /*0002*/ 	.short	(.L_120 - .L_119)
.L_119:
        /*0004*/ 	.word	0x00000082


	//----- nvinfo : EIATTR_KPARAM_INFO
	.align		4
.L_120:
        /*0008*/ 	.byte	0x04, 0x17
        /*000a*/ 	.short	(.L_122 - .L_121)
.L_121:
        /*000c*/ 	.word	0x00000000
        /*0010*/ 	.short	0x0000
        /*0012*/ 	.short	0x0000
        /*0014*/ 	.byte	0x00, 0xf0, 0x61, 0x10


	//----- nvinfo : EIATTR_SPARSE_MMA_MASK
	.align		4
.L_122:
        /*0018*/ 	.byte	0x03, 0x50
        /*001a*/ 	.short	0x0000


	//----- nvinfo : EIATTR_MAXREG_COUNT
	.align		4
        /*001c*/ 	.byte	0x03, 0x1b
        /*001e*/ 	.short	0x00ff


	//----- nvinfo : EIATTR_MERCURY_ISA_VERSION
	.align		4
        /*0020*/ 	.byte	0x03, 0x5f
        /*0022*/ 	.short	0x0101


	//----- nvinfo : EIATTR_EXIT_INSTR_OFFSETS
	.align		4
        /*0024*/ 	.byte	0x04, 0x1c
        /*0026*/ 	.short	(.L_124 - .L_123)


	//   ....[0]....
.L_123:
        /*0028*/ 	.word	0x00000010


	//----- nvinfo : EIATTR_MAX_THREADS
	.align		4
.L_124:
        /*002c*/ 	.byte	0x04, 0x05
        /*002e*/ 	.short	(.L_126 - .L_125)
.L_125:
        /*0030*/ 	.word	0x00000100
        /*0034*/ 	.word	0x00000001
        /*0038*/ 	.word	0x00000001


	//----- nvinfo : EIATTR_CBANK_PARAM_SIZE
	.align		4
.L_126:
        /*003c*/ 	.byte	0x03, 0x19
        /*003e*/ 	.short	0x0418


	//----- nvinfo : EIATTR_PARAM_CBANK
	.align		4
        /*0040*/ 	.byte	0x04, 0x0a
        /*0042*/ 	.short	(.L_128 - .L_127)
	.align		4
.L_127:
        /*0044*/ 	.word	index@(.nv.constant0._ZN7cutlass13device_kernelIN5flash19enable_sm80_to_sm89INS1_16FlashAttnFwdSm80INS1_25CollectiveMainloopFwdSm80ILi8ELi1ELb0EN4cute5tupleIJNS5_1CILi128EEENS7_ILi64EEENS7_ILi192EEEEEELi192ENS_6half_tEfNS_4arch4Sm80ELb0ELb0ELb1ELb0ELb1ELb0ELb1ELb0EEENS1_21CollectiveEpilogueFwdINS6_IJS8_SA_S9_EEENS6_IJNS7_ILi1EEESI_SI_EEESC_SE_Li256ELb0ELb1ELb0ELb0EEENS1_19SingleTileSchedulerILb0ELb0ELb1ELi128EEEEEEEEEvNT_6ParamsE)
        /*0048*/ 	.short	0x0210
        /*004a*/ 	.short	0x0418


	//----- nvinfo : EIATTR_SW_WAR
	.align		4
.L_128:
        /*004c*/ 	.byte	0x04, 0x36
        /*004e*/ 	.short	(.L_130 - .L_129)
.L_129:
        /*0050*/ 	.word	0x00000008
.L_130:


//--------------------- .nv.info._ZN7cutlass13device_kernelIN5flash19enable_sm80_to_sm89INS1_16FlashAttnFwdSm80INS1_25CollectiveMainloopFwdSm80ILi8ELi1ELb0EN4cute5tupleIJNS5_1CILi128EEENS7_ILi64EEENS7_ILi192EEEEEELi192ENS_6half_tEfNS_4arch4Sm80ELb0ELb0ELb1ELb1ELb1ELb0ELb1ELb0EEENS1_21CollectiveEpilogueFwdINS6_IJS8_SA_S9_EEENS6_IJNS7_ILi1EEESI_SI_EEESC_SE_Li256ELb1ELb1ELb0ELb0EEENS1_19SingleTileSchedulerILb1ELb0ELb1ELi128EEEEEEEEEvNT_6ParamsE --------------------------
	.section	.nv.info._ZN7cutlass13device_kernelIN5flash19enable_sm80_to_sm89INS1_16FlashAttnFwdSm80INS1_25CollectiveMainloopFwdSm80ILi8ELi1ELb0EN4cute5tupleIJNS5_1CILi128EEENS7_ILi64EEENS7_ILi192EEEEEELi192ENS_6half_tEfNS_4arch4Sm80ELb0ELb0ELb1ELb1ELb1ELb0ELb1ELb0EEENS1_21CollectiveEpilogueFwdINS6_IJS8_SA_S9_EEENS6_IJNS7_ILi1EEESI_SI_EEESC_SE_Li256ELb1ELb1ELb0ELb0EEENS1_19SingleTileSchedulerILb1ELb0ELb1ELi128EEEEEEEEEvNT_6ParamsE,"",@"SHT_CUDA_INFO"
	.sectionflags	@""
	.align	4


	//----- nvinfo : EIATTR_CUDA_API_VERSION
	.align		4
        /*0000*/ 	.byte	0x04, 0x37
        /*0002*/ 	.short	(.L_132 - .L_131)
.L_131:
        /*0004*/ 	.word	0x00000082


	//----- nvinfo : EIATTR_KPARAM_INFO
	.align		4
.L_132:
        /*0008*/ 	.byte	0x04, 0x17
        /*000a*/ 	.short	(.L_134 - .L_133)
.L_133:
        /*000c*/ 	.word	0x00000000
        /*0010*/ 	.short	0x0000
        /*0012*/ 	.short	0x0000
        /*0014*/ 	.byte	0x00, 0xf0, 0x61, 0x10


	//----- nvinfo : EIATTR_SPARSE_MMA_MASK
	.align		4
.L_134:
        /*0018*/ 	.byte	0x03, 0x50
        /*001a*/ 	.short	0x0000


	//----- nvinfo : EIATTR_MAXREG_COUNT
	.align		4
        /*001c*/ 	.byte	0x03, 0x1b
        /*001e*/ 	.short	0x00ff


	//----- nvinfo : EIATTR_MERCURY_ISA_VERSION
	.align		4
        /*0020*/ 	.byte	0x03, 0x5f
        /*0022*/ 	.short	0x0101


	//----- nvinfo : EIATTR_EXIT_INSTR_OFFSETS
	.align		4
        /*0024*/ 	.byte	0x04, 0x1c
        /*0026*/ 	.short	(.L_136 - .L_135)


	//   ....[0]....
.L_135:
        /*0028*/ 	.word	0x00000010


	//----- nvinfo : EIATTR_MAX_THREADS
	.align		4
.L_136:
        /*002c*/ 	.byte	0x04, 0x05
        /*002e*/ 	.short	(.L_138 - .L_137)
.L_137:
        /*0030*/ 	.word	0x00000100
        /*0034*/ 	.word	0x00000001
        /*0038*/ 	.word	0x00000001


	//----- nvinfo : EIATTR_CBANK_PARAM_SIZE
	.align		4
.L_138:
        /*003c*/ 	.byte	0x03, 0x19
        /*003e*/ 	.short	0x0418


	//----- nvinfo : EIATTR_PARAM_CBANK
	.align		4
        /*0040*/ 	.byte	0x04, 0x0a
        /*0042*/ 	.short	(.L_140 - .L_139)
	.align		4
.L_139:
        /*0044*/ 	.word	index@(.nv.constant0._ZN7cutlass13device_kernelIN5flash19enable_sm80_to_sm89INS1_16FlashAttnFwdSm80INS1_25CollectiveMainloopFwdSm80ILi8ELi1ELb0EN4cute5tupleIJNS5_1CILi128EEENS7_ILi64EEENS7_ILi192EEEEEELi192ENS_6half_tEfNS_4arch4Sm80ELb0ELb0ELb1ELb1ELb1ELb0ELb1ELb0EEENS1_21CollectiveEpilogueFwdINS6_IJS8_SA_S9_EEENS6_IJNS7_ILi1EEESI_SI_EEESC_SE_Li256ELb1ELb1ELb0ELb0EEENS1_19SingleTileSchedulerILb1ELb0ELb1ELi128EEEEEEEEEvNT_6ParamsE)
        /*0048*/ 	.short	0x0210
        /*004a*/ 	.short	0x0418


	//----- nvinfo : EIATTR_SW_WAR
	.align		4
.L_140:
        /*004c*/ 	.byte	0x04, 0x36
        /*004e*/ 	.short	(.L_142 - .L_141)
.L_141:
        /*0050*/ 	.word	0x00000008
.L_142:


//--------------------- .nv.info._ZN7cutlass13device_kernelIN5flash19enable_sm80_to_sm89INS1_16FlashAttnFwdSm80INS1_25CollectiveMainloopFwdSm80ILi8ELi1ELb0EN4cute5tupleIJNS5_1CILi128EEENS7_ILi64EEENS7_ILi192EEEEEELi192ENS_6half_tEfNS_4arch4Sm80ELb0ELb0ELb1ELb1ELb1ELb1ELb1ELb0EEENS1_21CollectiveEpilogueFwdINS6_IJS8_SA_S9_EEENS6_IJNS7_ILi1EEESI_SI_EEESC_SE_Li256ELb1ELb1ELb0ELb0EEENS1_19SingleTileSchedulerILb1ELb0ELb1ELi128EEEEEEEEEvNT_6ParamsE --------------------------
	.section	.nv.info._ZN7cutlass13device_kernelIN5flash19enable_sm80_to_sm89INS1_16FlashAttnFwdSm80INS1_25CollectiveMainloopFwdSm80ILi8ELi1ELb0EN4cute5tupleIJNS5_1CILi128EEENS7_ILi64EEENS7_ILi192EEEEEELi192ENS_6half_tEfNS_4arch4Sm80ELb0ELb0ELb1ELb1ELb1ELb1ELb1ELb0EEENS1_21CollectiveEpilogueFwdINS6_IJS8_SA_S9_EEENS6_IJNS7_ILi1EEESI_SI_EEESC_SE_Li256ELb1ELb1ELb0ELb0EEENS1_19SingleTileSchedulerILb1ELb0ELb1ELi128EEEEEEEEEvNT_6ParamsE,"",@"SHT_CUDA_INFO"
	.sectionflags	@""
	.align	4


	//----- nvinfo : EIATTR_CUDA_API_VERSION
	.align		4
        /*0000*/ 	.byte	0x04, 0x37
        /*0002*/ 	.short	(.L_144 - .L_143)
.L_143:
        /*0004*/ 	.word	0x00000082


	//----- nvinfo : EIATTR_KPARAM_INFO
	.align		4
.L_144:
        /*0008*/ 	.byte	0x04, 0x17
        /*000a*/ 	.short	(.L_146 - .L_145)
.L_145:
        /*000c*/ 	.word	0x00000000
        /*0010*/ 	.short	0x0000
        /*0012*/ 	.short	0x0000
        /*0014*/ 	.byte	0x00, 0xf0, 0x61, 0x10


	//----- nvinfo : EIATTR_SPARSE_MMA_MASK
	.align		4
.L_146:
        /*0018*/ 	.byte	0x03, 0x50
        /*001a*/ 	.short	0x0000


	//----- nvinfo : EIATTR_MAXREG_COUNT
	.align		4
        /*001c*/ 	.byte	0x03, 0x1b
        /*001e*/ 	.short	0x00ff


	//----- nvinfo : EIATTR_MERCURY_ISA_VERSION
	.align		4
        /*0020*/ 	.byte	0x03, 0x5f
        /*0022*/ 	.short	0x0101


	//----- nvinfo : EIATTR_EXIT_INSTR_OFFSETS
	.align		4
        /*0024*/ 	.byte	0x04, 0x1c
        /*0026*/ 	.short	(.L_148 - .L_147)


	//   ....[0]....
.L_147:
        /*0028*/ 	.word	0x00000010


	//----- nvinfo : EIATTR_MAX_THREADS
	.align		4
.L_148:
        /*002c*/ 	.byte	0x04, 0x05
        /*002e*/ 	.short	(.L_150 - .L_149)
.L_149:
        /*0030*/ 	.word	0x00000100
        /*0034*/ 	.word	0x00000001
        /*0038*/ 	.word	0x00000001


	//----- nvinfo : EIATTR_CBANK_PARAM_SIZE
	.align		4
.L_150:
        /*003c*/ 	.byte	0x03, 0x19
        /*003e*/ 	.short	0x0418


	//----- nvinfo : EIATTR_PARAM_CBANK
	.align		4
        /*0040*/ 	.byte	0x04, 0x0a
        /*0042*/ 	.short	(.L_152 - .L_151)
	.align		4
.L_151:
        /*0044*/ 	.word	index@(.nv.constant0._ZN7cutlass13device_kernelIN5flash19enable_sm80_to_sm89INS1_16FlashAttnFwdSm80INS1_25CollectiveMainloopFwdSm80ILi8ELi1ELb0EN4cute5tupleIJNS5_1CILi128EEENS7_ILi64EEENS7_ILi192EEEEEELi192ENS_6half_tEfNS_4arch4Sm80ELb0ELb0ELb1ELb1ELb1ELb1ELb1ELb0EEENS1_21CollectiveEpilogueFwdINS6_IJS8_SA_S9_EEENS6_IJNS7_ILi1EEESI_SI_EEESC_SE_Li256ELb1ELb1ELb0ELb0EEENS1_19SingleTileSchedulerILb1ELb0ELb1ELi128EEEEEEEEEvNT_6ParamsE)
        /*0048*/ 	.short	0x0210
        /*004a*/ 	.short	0x0418


	//----- nvinfo : EIATTR_SW_WAR
	.align		4
.L_152:
        /*004c*/ 	.byte	0x04, 0x36
        /*004e*/ 	.short	(.L_154 - .L_153)
.L_153:
        /*0050*/ 	.word	0x00000008
.L_154:


//--------------------- .nv.info._ZN7cutlass13device_kernelIN5flash19enable_sm80_to_sm89INS1_16FlashAttnFwdSm80INS1_25CollectiveMainloopFwdSm80ILi8ELi1ELb0EN4cute5tupleIJNS5_1CILi128EEENS7_ILi64EEENS7_ILi192EEEEEELi192ENS_6half_tEfNS_4arch4Sm80ELb0ELb1ELb1ELb0ELb1ELb0ELb1ELb0EEENS1_21CollectiveEpilogueFwdINS6_IJS8_SA_S9_EEENS6_IJNS7_ILi1EEESI_SI_EEESC_SE_Li256ELb0ELb1ELb0ELb0EEENS1_19SingleTileSchedulerILb0ELb0ELb1ELi128EEEEEEEEEvNT_6ParamsE --------------------------
	.section	.nv.info._ZN7cutlass13device_kernelIN5flash19enable_sm80_to_sm89INS1_16FlashAttnFwdSm80INS1_25CollectiveMainloopFwdSm80ILi8ELi1ELb0EN4cute5tupleIJNS5_1CILi128EEENS7_ILi64EEENS7_ILi192EEEEEELi192ENS_6half_tEfNS_4arch4Sm80ELb0ELb1ELb1ELb0ELb1ELb0ELb1ELb0EEENS1_21CollectiveEpilogueFwdINS6_IJS8_SA_S9_EEENS6_IJNS7_ILi1EEESI_SI_EEESC_SE_Li256ELb0ELb1ELb0ELb0EEENS1_19SingleTileSchedulerILb0ELb0ELb1ELi128EEEEEEEEEvNT_6ParamsE,"",@"SHT_CUDA_INFO"
	.sectionflags	@""
	.align	4


	//----- nvinfo : EIATTR_CUDA_API_VERSION
	.align		4
        /*0000*/ 	.byte	0x04, 0x37
        /*0002*/ 	.short	(.L_156 - .L_155)
.L_155:
        /*0004*/ 	.word	0x00000082


	//----- nvinfo : EIATTR_KPARAM_INFO
	.align		4
.L_156:
        /*0008*/ 	.byte	0x04, 0x17
        /*000a*/ 	.short	(.L_158 - .L_157)
.L_157:
        /*000c*/ 	.word	0x00000000
        /*0010*/ 	.short	0x0000
        /*0012*/ 	.short	0x0000
        /*0014*/ 	.byte	0x00, 0xf0, 0x61, 0x10


	//----- nvinfo : EIATTR_SPARSE_MMA_MASK
	.align		4
.L_158:
        /*0018*/ 	.byte	0x03, 0x50
        /*001a*/ 	.short	0x0000


	//----- nvinfo : EIATTR_MAXREG_COUNT
	.align		4
        /*001c*/ 	.byte	0x03, 0x1b
        /*001e*/ 	.short	0x00ff


	//----- nvinfo : EIATTR_MERCURY_ISA_VERSION
	.align		4
        /*0020*/ 	.byte	0x03, 0x5f
        /*0022*/ 	.short	0x0101


	//----- nvinfo : EIATTR_EXIT_INSTR_OFFSETS
	.align		4
        /*0024*/ 	.byte	0x04, 0x1c
        /*0026*/ 	.short	(.L_160 - .L_159)


	//   ....[0]....
.L_159:
        /*0028*/ 	.word	0x00000010


	//----- nvinfo : EIATTR_MAX_THREADS
	.align		4
.L_160:
        /*002c*/ 	.byte	0x04, 0x05
        /*002e*/ 	.short	(.L_162 - .L_161)
.L_161:
        /*0030*/ 	.word	0x00000100
        /*0034*/ 	.word	0x00000001
        /*0038*/ 	.word	0x00000001


	//----- nvinfo : EIATTR_CBANK_PARAM_SIZE
	.align		4
.L_162:
        /*003c*/ 	.byte	0x03, 0x19
        /*003e*/ 	.short	0x0418


	//----- nvinfo : EIATTR_PARAM_CBANK
	.align		4
        /*0040*/ 	.byte	0x04, 0x0a
        /*0042*/ 	.short	(.L_164 - .L_163)
	.align		4
.L_163:
        /*0044*/ 	.word	index@(.nv.constant0._ZN7cutlass13device_kernelIN5flash19enable_sm80_to_sm89INS1_16FlashAttnFwdSm80INS1_25CollectiveMainloopFwdSm80ILi8ELi1ELb0EN4cute5tupleIJNS5_1CILi128EEENS7_ILi64EEENS7_ILi192EEEEEELi192ENS_6half_tEfNS_4arch4Sm80ELb0ELb1ELb1ELb0ELb1ELb0ELb1ELb0EEENS1_21CollectiveEpilogueFwdINS6_IJS8_SA_S9_EEENS6_IJNS7_ILi1EEESI_SI_EEESC_SE_Li256ELb0ELb1ELb0ELb0EEENS1_19SingleTileSchedulerILb0ELb0ELb1ELi128EEEEEEEEEvNT_6ParamsE)
        /*0048*/ 	.short	0x0210
        /*004a*/ 	.short	0x0418


	//----- nvinfo : EIATTR_SW_WAR
	.align		4
.L_164:
        /*004c*/ 	.byte	0x04, 0x36
        /*004e*/ 	.short	(.L_166 - .L_165)
.L_165:
        /*0050*/ 	.word	0x00000008
.L_166:


//--------------------- .nv.info._ZN7cutlass13device_kernelIN5flash19enable_sm80_to_sm89INS1_16FlashAttnFwdSm80INS1_25CollectiveMainloopFwdSm80ILi8ELi1ELb0EN4cute5tupleIJNS5_1CILi128EEENS7_ILi64EEENS7_ILi192EEEEEELi192ENS_6half_tEfNS_4arch4Sm80ELb0ELb1ELb1ELb1ELb1ELb0ELb1ELb0EEENS1_21CollectiveEpilogueFwdINS6_IJS8_SA_S9_EEENS6_IJNS7_ILi1EEESI_SI_EEESC_SE_Li256ELb1ELb1ELb0ELb0EEENS1_19SingleTileSchedulerILb1ELb0ELb1ELi128EEEEEEEEEvNT_6ParamsE --------------------------
	.section	.nv.info._ZN7cutlass13device_kernelIN5flash19enable_sm80_to_sm89INS1_16FlashAttnFwdSm80INS1_25CollectiveMainloopFwdSm80ILi8ELi1ELb0EN4cute5tupleIJNS5_1CILi128EEENS7_ILi64EEENS7_ILi192EEEEEELi192ENS_6half_tEfNS_4arch4Sm80ELb0ELb1ELb1ELb1ELb1ELb0ELb1ELb0EEENS1_21CollectiveEpilogueFwdINS6_IJS8_SA_S9_EEENS6_IJNS7_ILi1EEESI_SI_EEESC_SE_Li256ELb1ELb1ELb0ELb0EEENS1_19SingleTileSchedulerILb1ELb0ELb1ELi128EEEEEEEEEvNT_6ParamsE,"",@"SHT_CUDA_INFO"
	.sectionflags	@""
	.align	4


	//----- nvinfo : EIATTR_CUDA_API_VERSION
	.align		4
        /*0000*/ 	.byte	0x04, 0x37
        /*0002*/ 	.short	(.L_168 - .L_167)
.L_167:
        /*0004*/ 	.word	0x00000082


	//----- nvinfo : EIATTR_KPARAM_INFO
	.align		4
.L_168:
        /*0008*/ 	.byte	0x04, 0x17
        /*000a*/ 	.short	(.L_170 - .L_169)
.L_169:
        /*000c*/ 	.word	0x00000000
        /*0010*/ 	.short	0x0000
        /*0012*/ 	.short	0x0000
        /*0014*/ 	.byte	0x00, 0xf0, 0x61, 0x10


	//----- nvinfo : EIATTR_SPARSE_MMA_MASK
	.align		4
.L_170:
        /*0018*/ 	.byte	0x03, 0x50
        /*001a*/ 	.short	0x0000


	//----- nvinfo : EIATTR_MAXREG_COUNT
	.align		4
        /*001c*/ 	.byte	0x03, 0x1b
        /*001e*/ 	.short	0x00ff


	//----- nvinfo : EIATTR_MERCURY_ISA_VERSION
	.align		4
        /*0020*/ 	.byte	0x03, 0x5f
        /*0022*/ 	.short	0x0101


	//----- nvinfo : EIATTR_EXIT_INSTR_OFFSETS
	.align		4
        /*0024*/ 	.byte	0x04, 0x1c
        /*0026*/ 	.short	(.L_172 - .L_171)


	//   ....[0]....
.L_171:
        /*0028*/ 	.word	0x00000010


	//----- nvinfo : EIATTR_MAX_THREADS
	.align		4
.L_172:
        /*002c*/ 	.byte	0x04, 0x05
        /*002e*/ 	.short	(.L_174 - .L_173)
.L_173:
        /*0030*/ 	.word	0x00000100
        /*0034*/ 	.word	0x00000001
        /*0038*/ 	.word	0x00000001


	//----- nvinfo : EIATTR_CBANK_PARAM_SIZE
	.align		4
.L_174:
        /*003c*/ 	.byte	0x03, 0x19
        /*003e*/ 	.short	0x0418


	//----- nvinfo : EIATTR_PARAM_CBANK
	.align		4
        /*0040*/ 	.byte	0x04, 0x0a
        /*0042*/ 	.short	(.L_176 - .L_175)
	.align		4
.L_175:
        /*0044*/ 	.word	index@(.nv.constant0._ZN7cutlass13device_kernelIN5flash19enable_sm80_to_sm89INS1_16FlashAttnFwdSm80INS1_25CollectiveMainloopFwdSm80ILi8ELi1ELb0EN4cute5tupleIJNS5_1CILi128EEENS7_ILi64EEENS7_ILi192EEEEEELi192ENS_6half_tEfNS_4arch4Sm80ELb0ELb1ELb1ELb1ELb1ELb0ELb1ELb0EEENS1_21CollectiveEpilogueFwdINS6_IJS8_SA_S9_EEENS6_IJNS7_ILi1EEESI_SI_EEESC_SE_Li256ELb1ELb1ELb0ELb0EEENS1_19SingleTileSchedulerILb1ELb0ELb1ELi128EEEEEEEEEvNT_6ParamsE)
        /*0048*/ 	.short	0x0210
        /*004a*/ 	.short	0x0418


	//----- nvinfo : EIATTR_SW_WAR
	.align		4
.L_176:
        /*004c*/ 	.byte	0x04, 0x36
        /*004e*/ 	.short	(.L_178 - .L_177)
.L_177:
        /*0050*/ 	.word	0x00000008
.L_178:


//--------------------- .nv.info._ZN7cutlass13device_kernelIN5flash19enable_sm80_to_sm89INS1_16FlashAttnFwdSm80INS1_25CollectiveMainloopFwdSm80ILi8ELi1ELb0EN4cute5tupleIJNS5_1CILi128EEENS7_ILi64EEENS7_ILi192EEEEEELi192ENS_6half_tEfNS_4arch4Sm80ELb0ELb1ELb1ELb1ELb1ELb1ELb1ELb0EEENS1_21CollectiveEpilogueFwdINS6_IJS8_SA_S9_EEENS6_IJNS7_ILi1EEESI_SI_EEESC_SE_Li256ELb1ELb1ELb0ELb0EEENS1_19SingleTileSchedulerILb1ELb0ELb1ELi128EEEEEEEEEvNT_6ParamsE --------------------------
	.section	.nv.info._ZN7cutlass13device_kernelIN5flash19enable_sm80_to_sm89INS1_16FlashAttnFwdSm80INS1_25CollectiveMainloopFwdSm80ILi8ELi1ELb0EN4cute5tupleIJNS5_1CILi128EEENS7_ILi64EEENS7_ILi192EEEEEELi192ENS_6half_tEfNS_4arch4Sm80ELb0ELb1ELb1ELb1ELb1ELb1ELb1ELb0EEENS1_21CollectiveEpilogueFwdINS6_IJS8_SA_S9_EEENS6_IJNS7_ILi1EEESI_SI_EEESC_SE_Li256ELb1ELb1ELb0ELb0EEENS1_19SingleTileSchedulerILb1ELb0ELb1ELi128EEEEEEEEEvNT_6ParamsE,"",@"SHT_CUDA_INFO"
	.sectionflags	@""
	.align	4


	//----- nvinfo : EIATTR_CUDA_API_VERSION
	.align		4
        /*0000*/ 	.byte	0x04, 0x37
        /*0002*/ 	.short	(.L_180 - .L_179)
.L_179:
        /*0004*/ 	.word	0x00000082


	//----- nvinfo : EIATTR_KPARAM_INFO
	.align		4
.L_180:
        /*0008*/ 	.byte	0x04, 0x17
        /*000a*/ 	.short	(.L_182 - .L_181)
.L_181:
        /*000c*/ 	.word	0x00000000
        /*0010*/ 	.short	0x0000
        /*0012*/ 	.short	0x0000
        /*0014*/ 	.byte	0x00, 0xf0, 0x61, 0x10


	//----- nvinfo : EIATTR_SPARSE_MMA_MASK
	.align		4
.L_182:
        /*0018*/ 	.byte	0x03, 0x50
        /*001a*/ 	.short	0x0000


	//----- nvinfo : EIATTR_MAXREG_COUNT
	.align		4
        /*001c*/ 	.byte	0x03, 0x1b
        /*001e*/ 	.short	0x00ff


	//----- nvinfo : EIATTR_MERCURY_ISA_VERSION
	.align		4
        /*0020*/ 	.byte	0x03, 0x5f
        /*0022*/ 	.short	0x0101


	//----- nvinfo : EIATTR_EXIT_INSTR_OFFSETS
	.align		4
        /*0024*/ 	.byte	0x04, 0x1c
        /*0026*/ 	.short	(.L_184 - .L_183)


	//   ....[0]....
.L_183:
        /*0028*/ 	.word	0x00000010


	//----- nvinfo : EIATTR_MAX_THREADS
	.align		4
.L_184:
        /*002c*/ 	.byte	0x04, 0x05
        /*002e*/ 	.short	(.L_186 - .L_185)
.L_185:
        /*0030*/ 	.word	0x00000100
        /*0034*/ 	.word	0x00000001
        /*0038*/ 	.word	0x00000001


	//----- nvinfo : EIATTR_CBANK_PARAM_SIZE
	.align		4
.L_186:
        /*003c*/ 	.byte	0x03, 0x19
        /*003e*/ 	.short	0x0418


	//----- nvinfo : EIATTR_PARAM_CBANK
	.align		4
        /*0040*/ 	.byte	0x04, 0x0a
        /*0042*/ 	.short	(.L_188 - .L_187)
	.align		4
.L_187:
        /*0044*/ 	.word	index@(.nv.constant0._ZN7cutlass13device_kernelIN5flash19enable_sm80_to_sm89INS1_16FlashAttnFwdSm80INS1_25CollectiveMainloopFwdSm80ILi8ELi1ELb0EN4cute5tupleIJNS5_1CILi128EEENS7_ILi64EEENS7_ILi192EEEEEELi192ENS_6half_tEfNS_4arch4Sm80ELb0ELb1ELb1ELb1ELb1ELb1ELb1ELb0EEENS1_21CollectiveEpilogueFwdINS6_IJS8_SA_S9_EEENS6_IJNS7_ILi1EEESI_SI_EEESC_SE_Li256ELb1ELb1ELb0ELb0EEENS1_19SingleTileSchedulerILb1ELb0ELb1ELi128EEEEEEEEEvNT_6ParamsE)
        /*0048*/ 	.short	0x0210
        /*004a*/ 	.short	0x0418


	//----- nvinfo : EIATTR_SW_WAR
	.align		4
.L_188:
        /*004c*/ 	.byte	0x04, 0x36
        /*004e*/ 	.short	(.L_190 - .L_189)
.L_189:
        /*0050*/ 	.word	0x00000008
.L_190:


//--------------------- .nv.info._ZN7cutlass13device_kernelIN5flash19enable_sm80_to_sm89INS1_16FlashAttnFwdSm80INS1_25CollectiveMainloopFwdSm80ILi8ELi1ELb0EN4cute5tupleIJNS5_1CILi128EEENS7_ILi64EEENS7_ILi192EEEEEELi192ENS_6half_tEfNS_4arch4Sm80ELb1ELb0ELb1ELb0ELb1ELb0ELb1ELb0EEENS1_21CollectiveEpilogueFwdINS6_IJS8_SA_S9_EEENS6_IJNS7_ILi1EEESI_SI_EEESC_SE_Li256ELb0ELb1ELb0ELb0EEENS1_30DynamicPersistentTileSchedulerILi256ELi256ELb0ELb1ELb0EEEEEEEEEvNT_6ParamsE --------------------------
	.section	.nv.info._ZN7cutlass13device_kernelIN5flash19enable_sm80_to_sm89INS1_16FlashAttnFwdSm80INS1_25CollectiveMainloopFwdSm80ILi8ELi1ELb0EN4cute5tupleIJNS5_1CILi128EEENS7_ILi64EEENS7_ILi192EEEEEELi192ENS_6half_tEfNS_4arch4Sm80ELb1ELb0ELb1ELb0ELb1ELb0ELb1ELb0EEENS1_21CollectiveEpilogueFwdINS6_IJS8_SA_S9_EEENS6_IJNS7_ILi1EEESI_SI_EEESC_SE_Li256ELb0ELb1ELb0ELb0EEENS1_30DynamicPersistentTileSchedulerILi256ELi256ELb0ELb1ELb0EEEEEEEEEvNT_6ParamsE,"",@"SHT_CUDA_INFO"
	.sectionflags	@""
	.align	4


	//----- nvinfo : EIATTR_CUDA_API_VERSION
	.align		4
        /*0000*/ 	.byte	0x04, 0x37
        /*0002*/ 	.short	(.L_192 - .L_191)
.L_191:
        /*0004*/ 	.word	0x00000082


	//----- nvinfo : EIATTR_KPARAM_INFO
	.align		4
.L_192:
        /*0008*/ 	.byte	0x04, 0x17
        /*000a*/ 	.short	(.L_194 - .L_193)
.L_193:
        /*000c*/ 	.word	0x00000000
        /*0010*/ 	.short	0x0000
        /*0012*/ 	.short	0x0000
        /*0014*/ 	.byte	0x00, 0xf0, 0xa1, 0x10


	//----- nvinfo : EIATTR_SPARSE_MMA_MASK
	.align		4
.L_194:
        /*0018*/ 	.byte	0x03, 0x50
        /*001a*/ 	.short	0x0000


	//----- nvinfo : EIATTR_MAXREG_COUNT
	.align		4
        /*001c*/ 	.byte	0x03, 0x1b
        /*001e*/ 	.short	0x00ff


	//----- nvinfo : EIATTR_MERCURY_ISA_VERSION
	.align		4
        /*0020*/ 	.byte	0x03, 0x5f
        /*0022*/ 	.short	0x0101


	//----- nvinfo : EIATTR_EXIT_INSTR_OFFSETS
	.align		4
        /*0024*/ 	.byte	0x04, 0x1c
        /*0026*/ 	.short	(.L_196 - .L_195)


	//   ....[0]....
.L_195:
        /*0028*/ 	.word	0x00000010


	//----- nvinfo : EIATTR_MAX_THREADS
	.align		4
.L_196:
        /*002c*/ 	.byte	0x04, 0x05
        /*002e*/ 	.short	(.L_198 - .L_197)
.L_197:
        /*0030*/ 	.word	0x00000100
        /*0034*/ 	.word	0x00000001
        /*0038*/ 	.word	0x00000001


	//----- nvinfo : EIATTR_CBANK_PARAM_SIZE
	.align		4
.L_198:
        /*003c*/ 	.byte	0x03, 0x19
        /*003e*/ 	.short	0x0428


	//----- nvinfo : EIATTR_PARAM_CBANK
	.align		4
        /*0040*/ 	.byte	0x04, 0x0a
        /*0042*/ 	.short	(.L_200 - .L_199)
	.align		4
.L_199:
        /*0044*/ 	.word	index@(.nv.constant0._ZN7cutlass13device_kernelIN5flash19enable_sm80_to_sm89INS1_16FlashAttnFwdSm80INS1_25CollectiveMainloopFwdSm80ILi8ELi1ELb0EN4cute5tupleIJNS5_1CILi128EEENS7_ILi64EEENS7_ILi192EEEEEELi192ENS_6half_tEfNS_4arch4Sm80ELb1ELb0ELb1ELb0ELb1ELb0ELb1ELb0EEENS1_21CollectiveEpilogueFwdINS6_IJS8_SA_S9_EEENS6_IJNS7_ILi1EEESI_SI_EEESC_SE_Li256ELb0ELb1ELb0ELb0EEENS1_30DynamicPersistentTileSchedulerILi256ELi256ELb0ELb1ELb0EEEEEEEEEvNT_6ParamsE)
        /*0048*/ 	.short	0x0210
        /*004a*/ 	.short	0x0428


	//----- nvinfo : EIATTR_SW_WAR
	.align		4
.L_200:
        /*004c*/ 	.byte	0x04, 0x36
        /*004e*/ 	.short	(.L_202 - .L_201)
.L_201:
        /*0050*/ 	.word	0x00000008
.L_202:


//--------------------- .nv.info._ZN7cutlass13device_kernelIN5flash19enable_sm80_to_sm89INS1_16FlashAttnFwdSm80INS1_25CollectiveMainloopFwdSm80ILi8ELi1ELb0EN4cute5tupleIJNS5_1CILi128EEENS7_ILi64EEENS7_ILi192EEEEEELi192ENS_6half_tEfNS_4arch4Sm80ELb1ELb0ELb1ELb1ELb1ELb0ELb1ELb0EEENS1_21CollectiveEpilogueFwdINS6_IJS8_SA_S9_EEENS6_IJNS7_ILi1EEESI_SI_EEESC_SE_Li256ELb1ELb1ELb0ELb0EEENS1_19SingleTileSchedulerILb1ELb0ELb1ELi128EEEEEEEEEvNT_6ParamsE --------------------------
	.section	.nv.info._ZN7cutlass13device_kernelIN5flash19enable_sm80_to_sm89INS1_16FlashAttnFwdSm80INS1_25CollectiveMainloopFwdSm80ILi8ELi1ELb0EN4cute5tupleIJNS5_1CILi128EEENS7_ILi64EEENS7_ILi192EEEEEELi192ENS_6half_tEfNS_4arch4Sm80ELb1ELb0ELb1ELb1ELb1ELb0ELb1ELb0EEENS1_21CollectiveEpilogueFwdINS6_IJS8_SA_S9_EEENS6_IJNS7_ILi1EEESI_SI_EEESC_SE_Li256ELb1ELb1ELb0ELb0EEENS1_19SingleTileSchedulerILb1ELb0ELb1ELi128EEEEEEEEEvNT_6ParamsE,"",@"SHT_CUDA_INFO"
	.sectionflags	@""
	.align	4


	//----- nvinfo : EIATTR_CUDA_API_VERSION
	.align		4
        /*0000*/ 	.byte	0x04, 0x37
        /*0002*/ 	.short	(.L_204 - .L_203)
.L_203:
        /*0004*/ 	.word	0x00000082


	//----- nvinfo : EIATTR_KPARAM_INFO
	.align		4
.L_204:
        /*0008*/ 	.byte	0x04, 0x17
        /*000a*/ 	.short	(.L_206 - .L_205)
.L_205:
        /*000c*/ 	.word	0x00000000
        /*0010*/ 	.short	0x0000
        /*0012*/ 	.short	0x0000
        /*0014*/ 	.byte	0x00, 0xf0, 0x61, 0x10


	//----- nvinfo : EIATTR_SPARSE_MMA_MASK
	.align		4
.L_206:
        /*0018*/ 	.byte	0x03, 0x50
        /*001a*/ 	.short	0x0000


	//----- nvinfo : EIATTR_MAXREG_COUNT
	.align		4
        /*001c*/ 	.byte	0x03, 0x1b
        /*001e*/ 	.short	0x00ff


	//----- nvinfo : EIATTR_MERCURY_ISA_VERSION
	.align		4
        /*0020*/ 	.byte	0x03, 0x5f
        /*0022*/ 	.short	0x0101


	//----- nvinfo : EIATTR_EXIT_INSTR_OFFSETS
	.align		4
        /*0024*/ 	.byte	0x04, 0x1c
        /*0026*/ 	.short	(.L_208 - .L_207)


	//   ....[0]....
.L_207:
        /*0028*/ 	.word	0x00000010


	//----- nvinfo : EIATTR_MAX_THREADS
	.align		4
.L_208:
        /*002c*/ 	.byte	0x04, 0x05
        /*002e*/ 	.short	(.L_210 - .L_209)
.L_209:
        /*0030*/ 	.word	0x00000100
        /*0034*/ 	.word	0x00000001
        /*0038*/ 	.word	0x00000001


	//----- nvinfo : EIATTR_CBANK_PARAM_SIZE
	.align		4
.L_210:
        /*003c*/ 	.byte	0x03, 0x19
        /*003e*/ 	.short	0x0418


	//----- nvinfo : EIATTR_PARAM_CBANK
	.align		4
        /*0040*/ 	.byte	0x04, 0x0a
        /*0042*/ 	.short	(.L_212 - .L_211)
	.align		4
.L_211:
        /*0044*/ 	.word	index@(.nv.constant0._ZN7cutlass13device_kernelIN5flash19enable_sm80_to_sm89INS1_16FlashAttnFwdSm80INS1_25CollectiveMainloopFwdSm80ILi8ELi1ELb0EN4cute5tupleIJNS5_1CILi128EEENS7_ILi64EEENS7_ILi192EEEEEELi192ENS_6half_tEfNS_4arch4Sm80ELb1ELb0ELb1ELb1ELb1ELb0ELb1ELb0EEENS1_21CollectiveEpilogueFwdINS6_IJS8_SA_S9_EEENS6_IJNS7_ILi1EEESI_SI_EEESC_SE_Li256ELb1ELb1ELb0ELb0EEENS1_19SingleTileSchedulerILb1ELb0ELb1ELi128EEEEEEEEEvNT_6ParamsE)
        /*0048*/ 	.short	0x0210
        /*004a*/ 	.short	0x0418


	//----- nvinfo : EIATTR_SW_WAR
	.align		4
.L_212:
        /*004c*/ 	.byte	0x04, 0x36
        /*004e*/ 	.short	(.L_214 - .L_213)
.L_213:
        /*0050*/ 	.word	0x00000008
.L_214:


//--------------------- .nv.info._ZN7cutlass13device_kernelIN5flash19enable_sm80_to_sm89INS1_16FlashAttnFwdSm80INS1_25CollectiveMainloopFwdSm80ILi8ELi1ELb0EN4cute5tupleIJNS5_1CILi128EEENS7_ILi64EEENS7_ILi192EEEEEELi192ENS_6half_tEfNS_4arch4Sm80ELb1ELb0ELb1ELb1ELb1ELb1ELb1ELb0EEENS1_21CollectiveEpilogueFwdINS6_IJS8_SA_S9_EEENS6_IJNS7_ILi1EEESI_SI_EEESC_SE_Li256ELb1ELb1ELb0ELb0EEENS1_19SingleTileSchedulerILb1ELb0ELb1ELi128EEEEEEEEEvNT_6ParamsE --------------------------
	.section	.nv.info._ZN7cutlass13device_kernelIN5flash19enable_sm80_to_sm89INS1_16FlashAttnFwdSm80INS1_25CollectiveMainloopFwdSm80ILi8ELi1ELb0EN4cute5tupleIJNS5_1CILi128EEENS7_ILi64EEENS7_ILi192EEEEEELi192ENS_6half_tEfNS_4arch4Sm80ELb1ELb0ELb1ELb1ELb1ELb1ELb1ELb0EEENS1_21CollectiveEpilogueFwdINS6_IJS8_SA_S9_EEENS6_IJNS7_ILi1EEESI_SI_EEESC_SE_Li256ELb1ELb1ELb0ELb0EEENS1_19SingleTileSchedulerILb1ELb0ELb1ELi128EEEEEEEEEvNT_6ParamsE,"",@"SHT_CUDA_INFO"
	.sectionflags	@""
	.align	4


	//----- nvinfo : EIATTR_CUDA_API_VERSION
	.align		4
        /*0000*/ 	.byte	0x04, 0x37
        /*0002*/ 	.short	(.L_216 - .L_215)
.L_215:
        /*0004*/ 	.word	0x00000082


	//----- nvinfo : EIATTR_KPARAM_INFO
	.align		4
.L_216:
        /*0008*/ 	.byte	0x04, 0x17
        /*000a*/ 	.short	(.L_218 - .L_217)
.L_217:
        /*000c*/ 	.word	0x00000000
        /*0010*/ 	.short	0x0000
        /*0012*/ 	.short	0x0000
        /*0014*/ 	.byte	0x00, 0xf0, 0x61, 0x10


	//----- nvinfo : EIATTR_SPARSE_MMA_MASK
	.align		4
.L_218:
        /*0018*/ 	.byte	0x03, 0x50
        /*001a*/ 	.short	0x0000


	//----- nvinfo : EIATTR_MAXREG_COUNT
	.align		4
        /*001c*/ 	.byte	0x03, 0x1b
        /*001e*/ 	.short	0x00ff


	//----- nvinfo : EIATTR_MERCURY_ISA_VERSION
	.align		4
        /*0020*/ 	.byte	0x03, 0x5f
        /*0022*/ 	.short	0x0101


	//----- nvinfo : EIATTR_EXIT_INSTR_OFFSETS
	.align		4
        /*0024*/ 	.byte	0x04, 0x1c
        /*0026*/ 	.short	(.L_220 - .L_219)


	//   ....[0]....
.L_219:
        /*0028*/ 	.word	0x00000010


	//----- nvinfo : EIATTR_MAX_THREADS
	.align		4
.L_220:
        /*002c*/ 	.byte	0x04, 0x05
        /*002e*/ 	.short	(.L_222 - .L_221)
.L_221:
        /*0030*/ 	.word	0x00000100
        /*0034*/ 	.word	0x00000001
        /*0038*/ 	.word	0x00000001


	//----- nvinfo : EIATTR_CBANK_PARAM_SIZE
	.align		4
.L_222:
        /*003c*/ 	.byte	0x03, 0x19
        /*003e*/ 	.short	0x0418


	//----- nvinfo : EIATTR_PARAM_CBANK
	.align		4
        /*0040*/ 	.byte	0x04, 0x0a
        /*0042*/ 	.short	(.L_224 - .L_223)
	.align		4
.L_223:
        /*0044*/ 	.word	index@(.nv.constant0._ZN7cutlass13device_kernelIN5flash19enable_sm80_to_sm89INS1_16FlashAttnFwdSm80INS1_25CollectiveMainloopFwdSm80ILi8ELi1ELb0EN4cute5tupleIJNS5_1CILi128EEENS7_ILi64EEENS7_ILi192EEEEEELi192ENS_6half_tEfNS_4arch4Sm80ELb1ELb0ELb1ELb1ELb1ELb1ELb1ELb0EEENS1_21CollectiveEpilogueFwdINS6_IJS8_SA_S9_EEENS6_IJNS7_ILi1EEESI_SI_EEESC_SE_Li256ELb1ELb1ELb0ELb0EEENS1_19SingleTileSchedulerILb1ELb0ELb1ELi128EEEEEEEEEvNT_6ParamsE)
        /*0048*/ 	.short	0x0210
        /*004a*/ 	.short	0x0418


	//----- nvinfo : EIATTR_SW_WAR
	.align		4
.L_224:
        /*004c*/ 	.byte	0x04, 0x36
        /*004e*/ 	.short	(.L_226 - .L_225)
.L_225:
        /*0050*/ 	.word	0x00000008
.L_226:


//--------------------- .nv.info._ZN7cutlass13device_kernelIN5flash19enable_sm80_to_sm89INS1_16FlashAttnFwdSm80INS1_25CollectiveMainloopFwdSm80ILi8ELi2ELb0EN4cute5tupleIJNS5_1CILi128EEENS7_ILi64EEENS7_ILi192EEEEEELi192ENS_6half_tEfNS_4arch4Sm80ELb0ELb0ELb1ELb0ELb1ELb0ELb1ELb0EEENS1_21CollectiveEpilogueFwdINS6_IJS8_SA_S9_EEENS6_IJNS7_ILi1EEESI_SI_EEESC_SE_Li256ELb0ELb1ELb0ELb0EEENS1_19SingleTileSchedulerILb0ELb0ELb1ELi128EEEEEEEEEvNT_6ParamsE --------------------------
	.section	.nv.info._ZN7cutlass13device_kernelIN5flash19enable_sm80_to_sm89INS1_16FlashAttnFwdSm80INS1_25CollectiveMainloopFwdSm80ILi8ELi2ELb0EN4cute5tupleIJNS5_1CILi128EEENS7_ILi64EEENS7_ILi192EEEEEELi192ENS_6half_tEfNS_4arch4Sm80ELb0ELb0ELb1ELb0ELb1ELb0ELb1ELb0EEENS1_21CollectiveEpilogueFwdINS6_IJS8_SA_S9_EEENS6_IJNS7_ILi1EEESI_SI_EEESC_SE_Li256ELb0ELb1ELb0ELb0EEENS1_19SingleTileSchedulerILb0ELb0ELb1ELi128EEEEEEEEEvNT_6ParamsE,"",@"SHT_CUDA_INFO"
	.sectionflags	@""
	.align	4


	//----- nvinfo : EIATTR_CUDA_API_VERSION
	.align		4
        /*0000*/ 	.byte	0x04, 0x37
        /*0002*/ 	.short	(.L_228 - .L_227)
.L_227:
        /*0004*/ 	.word	0x00000082


	//----- nvinfo : EIATTR_KPARAM_INFO
	.align		4
.L_228:
        /*0008*/ 	.byte	0x04, 0x17
        /*000a*/ 	.short	(.L_230 - .L_229)
.L_229:
        /*000c*/ 	.word	0x00000000
        /*0010*/ 	.short	0x0000
        /*0012*/ 	.short	0x0000
        /*0014*/ 	.byte	0x00, 0xf0, 0x61, 0x10


	//----- nvinfo : EIATTR_SPARSE_MMA_MASK
	.align		4
.L_230:
        /*0018*/ 	.byte	0x03, 0x50
        /*001a*/ 	.short	0x0000


	//----- nvinfo : EIATTR_MAXREG_COUNT
	.align		4
        /*001c*/ 	.byte	0x03, 0x1b
        /*001e*/ 	.short	0x00ff


	//----- nvinfo : EIATTR_MERCURY_ISA_VERSION
	.align		4
        /*0020*/ 	.byte	0x03, 0x5f
        /*0022*/ 	.short	0x0101


	//----- nvinfo : EIATTR_EXIT_INSTR_OFFSETS
	.align		4
        /*0024*/ 	.byte	0x04, 0x1c
        /*0026*/ 	.short	(.L_232 - .L_231)


	//   ....[0]....
.L_231:
        /*0028*/ 	.word	0x00000010


	//----- nvinfo : EIATTR_MAX_THREADS
	.align		4
.L_232:
        /*002c*/ 	.byte	0x04, 0x05
        /*002e*/ 	.short	(.L_234 - .L_233)
.L_233:
        /*0030*/ 	.word	0x00000100
        /*0034*/ 	.word	0x00000001
        /*0038*/ 	.word	0x00000001


	//----- nvinfo : EIATTR_CBANK_PARAM_SIZE
	.align		4
.L_234:
        /*003c*/ 	.byte	0x03, 0x19
        /*003e*/ 	.short	0x0418


	//----- nvinfo : EIATTR_PARAM_CBANK
	.align		4
        /*0040*/ 	.byte	0x04, 0x0a
        /*0042*/ 	.short	(.L_236 - .L_235)
	.align		4
.L_235:
        /*0044*/ 	.word	index@(.nv.constant0._ZN7cutlass13device_kernelIN5flash19enable_sm80_to_sm89INS1_16FlashAttnFwdSm80INS1_25CollectiveMainloopFwdSm80ILi8ELi2ELb0EN4cute5tupleIJNS5_1CILi128EEENS7_ILi64EEENS7_ILi192EEEEEELi192ENS_6half_tEfNS_4arch4Sm80ELb0ELb0ELb1ELb0ELb1ELb0ELb1ELb0EEENS1_21CollectiveEpilogueFwdINS6_IJS8_SA_S9_EEENS6_IJNS7_ILi1EEESI_SI_EEESC_SE_Li256ELb0ELb1ELb0ELb0EEENS1_19SingleTileSchedulerILb0ELb0ELb1ELi128EEEEEEEEEvNT_6ParamsE)
        /*0048*/ 	.short	0x0210
        /*004a*/ 	.short	0x0418


	//----- nvinfo : EIATTR_SW_WAR
	.align		4
.L_236:
        /*004c*/ 	.byte	0x04, 0x36
        /*004e*/ 	.short	(.L_238 - .L_237)
.L_237:
        /*0050*/ 	.word	0x00000008
.L_238:


//--------------------- .nv.info._ZN7cutlass13device_kernelIN5flash19enable_sm80_to_sm89INS1_16FlashAttnFwdSm80INS1_25CollectiveMainloopFwdSm80ILi8ELi2ELb0EN4cute5tupleIJNS5_1CILi128EEENS7_ILi64EEENS7_ILi192EEEEEELi192ENS_6half_tEfNS_4arch4Sm80ELb0ELb0ELb1ELb1ELb1ELb0ELb1ELb0EEENS1_21CollectiveEpilogueFwdINS6_IJS8_SA_S9_EEENS6_IJNS7_ILi1EEESI_SI_EEESC_SE_Li256ELb1ELb1ELb0ELb0EEENS1_19SingleTileSchedulerILb1ELb0ELb1ELi128EEEEEEEEEvNT_6ParamsE --------------------------
	.section	.nv.info._ZN7cutlass13device_kernelIN5flash19enable_sm80_to_sm89INS1_16FlashAttnFwdSm80INS1_25CollectiveMainloopFwdSm80ILi8ELi2ELb0EN4cute5tupleIJNS5_1CILi128EEENS7_ILi64EEENS7_ILi192EEEEEELi192ENS_6half_tEfNS_4arch4Sm80ELb0ELb0ELb1ELb1ELb1ELb0ELb1ELb0EEENS1_21CollectiveEpilogueFwdINS6_IJS8_SA_S9_EEENS6_IJNS7_ILi1EEESI_SI_EEESC_SE_Li256ELb1ELb1ELb0ELb0EEENS1_19SingleTileSchedulerILb1ELb0ELb1ELi128EEEEEEEEEvNT_6ParamsE,"",@"SHT_CUDA_INFO"
	.sectionflags	@""
	.align	4


	//----- nvinfo : EIATTR_CUDA_API_VERSION
	.align		4
        /*0000*/ 	.byte	0x04, 0x37
        /*0002*/ 	.short	(.L_240 - .L_239)
.L_239:
        /*0004*/ 	.word	0x00000082


	//----- nvinfo : EIATTR_KPARAM_INFO
	.align		4
.L_240:
        /*0008*/ 	.byte	0x04, 0x17
        /*000a*/ 	.short	(.L_242 - .L_241)
.L_241:
        /*000c*/ 	.word	0x00000000
        /*0010*/ 	.short	0x0000
        /*0012*/ 	.short	0x0000
        /*0014*/ 	.byte	0x00, 0xf0, 0x61, 0x10


	//----- nvinfo : EIATTR_SPARSE_MMA_MASK
	.align		4
.L_242:
        /*0018*/ 	.byte	0x03, 0x50
        /*001a*/ 	.short	0x0000


	//----- nvinfo : EIATTR_MAXREG_COUNT
	.align		4
        /*001c*/ 	.byte	0x03, 0x1b
        /*001e*/ 	.short	0x00ff


	//----- nvinfo : EIATTR_MERCURY_ISA_VERSION
	.align		4
        /*0020*/ 	.byte	0x03, 0x5f
        /*0022*/ 	.short	0x0101


	//----- nvinfo : EIATTR_EXIT_INSTR_OFFSETS
	.align		4
        /*0024*/ 	.byte	0x04, 0x1c
        /*0026*/ 	.short	(.L_244 - .L_243)


	//   ....[0]....
.L_243:
        /*0028*/ 	.word	0x00000010


	//----- nvinfo : EIATTR_MAX_THREADS
	.align		4
.L_244:
        /*002c*/ 	.byte	0x04, 0x05
        /*002e*/ 	.short	(.L_246 - .L_245)
.L_245:
        /*0030*/ 	.word	0x00000100
        /*0034*/ 	.word	0x00000001
        /*0038*/ 	.word	0x00000001


	//----- nvinfo : EIATTR_CBANK_PARAM_SIZE
	.align		4
.L_246:
        /*003c*/ 	.byte	0x03, 0x19
        /*003e*/ 	.short	0x0418


	//----- nvinfo : EIATTR_PARAM_CBANK
	.align		4
        /*0040*/ 	.byte	0x04, 0x0a
        /*0042*/ 	.short	(.L_248 - .L_247)
	.align		4
.L_247:
        /*0044*/ 	.word	index@(.nv.constant0._ZN7cutlass13device_kernelIN5flash19enable_sm80_to_sm89INS1_16FlashAttnFwdSm80INS1_25CollectiveMainloopFwdSm80ILi8ELi2ELb0EN4cute5tupleIJNS5_1CILi128EEENS7_ILi64EEENS7_ILi192EEEEEELi192ENS_6half_tEfNS_4arch4Sm80ELb0ELb0ELb1ELb1ELb1ELb0ELb1ELb0EEENS1_21CollectiveEpilogueFwdINS6_IJS8_SA_S9_EEENS6_IJNS7_ILi1EEESI_SI_EEESC_SE_Li256ELb1ELb1ELb0ELb0EEENS1_19SingleTileSchedulerILb1ELb0ELb1ELi128EEEEEEEEEvNT_6ParamsE)
        /*0048*/ 	.short	0x0210
        /*004a*/ 	.short	0x0418


	//----- nvinfo : EIATTR_SW_WAR
	.align		4
.L_248:
        /*004c*/ 	.byte	0x04, 0x36
        /*004e*/ 	.short	(.L_250 - .L_249)
.L_249:
        /*0050*/ 	.word	0x00000008
.L_250:


//--------------------- .nv.info._ZN7cutlass13device_kernelIN5flash19enable_sm80_to_sm89INS1_16FlashAttnFwdSm80INS1_25CollectiveMainloopFwdSm80ILi8ELi2ELb0EN4cute5tupleIJNS5_1CILi128EEENS7_ILi64EEENS7_ILi192EEEEEELi192ENS_6half_tEfNS_4arch4Sm80ELb0ELb0ELb1ELb1ELb1ELb1ELb1ELb0EEENS1_21CollectiveEpilogueFwdINS6_IJS8_SA_S9_EEENS6_IJNS7_ILi1EEESI_SI_EEESC_SE_Li256ELb1ELb1ELb0ELb0EEENS1_19SingleTileSchedulerILb1ELb0ELb1ELi128EEEEEEEEEvNT_6ParamsE --------------------------
	.section	.nv.info._ZN7cutlass13device_kernelIN5flash19enable_sm80_to_sm89INS1_16FlashAttnFwdSm80INS1_25CollectiveMainloopFwdSm80ILi8ELi2ELb0EN4cute5tupleIJNS5_1CILi128EEENS7_ILi64EEENS7_ILi192EEEEEELi192ENS_6half_tEfNS_4arch4Sm80ELb0ELb0ELb1ELb1ELb1ELb1ELb1ELb0EEENS1_21CollectiveEpilogueFwdINS6_IJS8_SA_S9_EEENS6_IJNS7_ILi1EEESI_SI_EEESC_SE_Li256ELb1ELb1ELb0ELb0EEENS1_19SingleTileSchedulerILb1ELb0ELb1ELi128EEEEEEEEEvNT_6ParamsE,"",@"SHT_CUDA_INFO"
	.sectionflags	@""
	.align	4


	//----- nvinfo : EIATTR_CUDA_API_VERSION
	.align		4
        /*0000*/ 	.byte	0x04, 0x37
        /*0002*/ 	.short	(.L_252 - .L_251)
.L_251:
        /*0004*/ 	.word	0x00000082


	//----- nvinfo : EIATTR_KPARAM_INFO
	.align		4
.L_252:
        /*0008*/ 	.byte	0x04, 0x17
        /*000a*/ 	.short	(.L_254 - .L_253)
.L_253:
        /*000c*/ 	.word	0x00000000
        /*0010*/ 	.short	0x0000
        /*0012*/ 	.short	0x0000
        /*0014*/ 	.byte	0x00, 0xf0, 0x61, 0x10


	//----- nvinfo : EIATTR_SPARSE_MMA_MASK
	.align		4
.L_254:
        /*0018*/ 	.byte	0x03, 0x50
        /*001a*/ 	.short	0x0000


	//----- nvinfo : EIATTR_MAXREG_COUNT
	.align		4
        /*001c*/ 	.byte	0x03, 0x1b
        /*001e*/ 	.short	0x00ff


	//----- nvinfo : EIATTR_MERCURY_ISA_VERSION
	.align		4
        /*0020*/ 	.byte	0x03, 0x5f
        /*0022*/ 	.short	0x0101


	//----- nvinfo : EIATTR_EXIT_INSTR_OFFSETS
	.align		4
        /*0024*/ 	.byte	0x04, 0x1c
        /*0026*/ 	.short	(.L_256 - .L_255)


	//   ....[0]....
.L_255:
        /*0028*/ 	.word	0x00000010


	//----- nvinfo : EIATTR_MAX_THREADS
	.align		4
.L_256:
        /*002c*/ 	.byte	0x04, 0x05
        /*002e*/ 	.short	(.L_258 - .L_257)
.L_257:
        /*0030*/ 	.word	0x00000100
        /*0034*/ 	.word	0x00000001
        /*0038*/ 	.word	0x00000001


	//----- nvinfo : EIATTR_CBANK_PARAM_SIZE
	.align		4
.L_258:
        /*003c*/ 	.byte	0x03, 0x19
        /*003e*/ 	.short	0x0418


	//----- nvinfo : EIATTR_PARAM_CBANK
	.align		4
        /*0040*/ 	.byte	0x04, 0x0a
        /*0042*/ 	.short	(.L_260 - .L_259)
	.align		4
.L_259:
        /*0044*/ 	.word	index@(.nv.constant0._ZN7cutlass13device_kernelIN5flash19enable_sm80_to_sm89INS1_16FlashAttnFwdSm80INS1_25CollectiveMainloopFwdSm80ILi8ELi2ELb0EN4cute5tupleIJNS5_1CILi128EEENS7_ILi64EEENS7_ILi192EEEEEELi192ENS_6half_tEfNS_4arch4Sm80ELb0ELb0ELb1ELb1ELb1ELb1ELb1ELb0EEENS1_21CollectiveEpilogueFwdINS6_IJS8_SA_S9_EEENS6_IJNS7_ILi1EEESI_SI_EEESC_SE_Li256ELb1ELb1ELb0ELb0EEENS1_19SingleTileSchedulerILb1ELb0ELb1ELi128EEEEEEEEEvNT_6ParamsE)
        /*0048*/ 	.short	0x0210
        /*004a*/ 	.short	0x0418


	//----- nvinfo : EIATTR_SW_WAR
	.align		4
.L_260:
        /*004c*/ 	.byte	0x04, 0x36
        /*004e*/ 	.short	(.L_262 - .L_261)
.L_261:
        /*0050*/ 	.word	0x00000008
.L_262:


//--------------------- .nv.info._ZN7cutlass13device_kernelIN5flash19enable_sm80_to_sm89INS1_16FlashAttnFwdSm80INS1_25CollectiveMainloopFwdSm80ILi8ELi2ELb0EN4cute5tupleIJNS5_1CILi128EEENS7_ILi64EEENS7_ILi192EEEEEELi192ENS_6half_tEfNS_4arch4Sm80ELb0ELb1ELb1ELb0ELb1ELb0ELb1ELb0EEENS1_21CollectiveEpilogueFwdINS6_IJS8_SA_S9_EEENS6_IJNS7_ILi1EEESI_SI_EEESC_SE_Li256ELb0ELb1ELb0ELb0EEENS1_19SingleTileSchedulerILb0ELb0ELb1ELi128EEEEEEEEEvNT_6ParamsE --------------------------
	.section	.nv.info._ZN7cutlass13device_kernelIN5flash19enable_sm80_to_sm89INS1_16FlashAttnFwdSm80INS1_25CollectiveMainloopFwdSm80ILi8ELi2ELb0EN4cute5tupleIJNS5_1CILi128EEENS7_ILi64EEENS7_ILi192EEEEEELi192ENS_6half_tEfNS_4arch4Sm80ELb0ELb1ELb1ELb0ELb1ELb0ELb1ELb0EEENS1_21CollectiveEpilogueFwdINS6_IJS8_SA_S9_EEENS6_IJNS7_ILi1EEESI_SI_EEESC_SE_Li256ELb0ELb1ELb0ELb0EEENS1_19SingleTileSchedulerILb0ELb0ELb1ELi128EEEEEEEEEvNT_6ParamsE,"",@"SHT_CUDA_INFO"
	.sectionflags	@""
	.align	4


	//----- nvinfo : EIATTR_CUDA_API_VERSION
	.align		4
        /*0000*/ 	.byte	0x04, 0x37
        /*0002*/ 	.short	(.L_264 - .L_263)
.L_263:
        /*0004*/ 	.word	0x00000082


	//----- nvinfo : EIATTR_KPARAM_INFO
	.align		4
.L_264:
        /*0008*/ 	.byte	0x04, 0x17
        /*000a*/ 	.short	(.L_266 - .L_265)
.L_265:
        /*000c*/ 	.word	0x00000000
        /*0010*/ 	.short	0x0000
        /*0012*/ 	.short	0x0000
        /*0014*/ 	.byte	0x00, 0xf0, 0x61, 0x10


	//----- nvinfo : EIATTR_SPARSE_MMA_MASK
	.align		4
.L_266:
        /*0018*/ 	.byte	0x03, 0x50
        /*001a*/ 	.short	0x0000


	//----- nvinfo : EIATTR_MAXREG_COUNT
	.align		4
        /*001c*/ 	.byte	0x03, 0x1b
        /*001e*/ 	.short	0x00ff


	//----- nvinfo : EIATTR_MERCURY_ISA_VERSION
	.align		4
        /*0020*/ 	.byte	0x03, 0x5f
        /*0022*/ 	.short	0x0101


	//----- nvinfo : EIATTR_EXIT_INSTR_OFFSETS
	.align		4
        /*0024*/ 	.byte	0x04, 0x1c
        /*0026*/ 	.short	(.L_268 - .L_267)


	//   ....[0]....
.L_267:
        /*0028*/ 	.word	0x00000010


	//----- nvinfo : EIATTR_MAX_THREADS
	.align		4
.L_268:
        /*002c*/ 	.byte	0x04, 0x05
        /*002e*/ 	.short	(.L_270 - .L_269)
.L_269:
        /*0030*/ 	.word	0x00000100
        /*0034*/ 	.word	0x00000001
        /*0038*/ 	.word	0x00000001


	//----- nvinfo : EIATTR_CBANK_PARAM_SIZE
	.align		4
.L_270:
        /*003c*/ 	.byte	0x03, 0x19
        /*003e*/ 	.short	0x0418


	//----- nvinfo : EIATTR_PARAM_CBANK
	.align		4
        /*0040*/ 	.byte	0x04, 0x0a
        /*0042*/ 	.short	(.L_272 - .L_271)
	.align		4
.L_271:
        /*0044*/ 	.word	index@(.nv.constant0._ZN7cutlass13device_kernelIN5flash19enable_sm80_to_sm89INS1_16FlashAttnFwdSm80INS1_25CollectiveMainloopFwdSm80ILi8ELi2ELb0EN4cute5tupleIJNS5_1CILi128EEENS7_ILi64EEENS7_ILi192EEEEEELi192ENS_6half_tEfNS_4arch4Sm80ELb0ELb1ELb1ELb0ELb1ELb0ELb1ELb0EEENS1_21CollectiveEpilogueFwdINS6_IJS8_SA_S9_EEENS6_IJNS7_ILi1EEESI_SI_EEESC_SE_Li256ELb0ELb1ELb0ELb0EEENS1_19SingleTileSchedulerILb0ELb0ELb1ELi128EEEEEEEEEvNT_6ParamsE)
        /*0048*/ 	.short	0x0210
        /*004a*/ 	.short	0x0418


	//----- nvinfo : EIATTR_SW_WAR
	.align		4
.L_272:
        /*004c*/ 	.byte	0x04, 0x36
        /*004e*/ 	.short	(.L_274 - .L_273)
.L_273:
        /*0050*/ 	.word	0x00000008
.L_274:


//--------------------- .nv.info._ZN7cutlass13device_kernelIN5flash19enable_sm80_to_sm89INS1_16FlashAttnFwdSm80INS1_25CollectiveMainloopFwdSm80ILi8ELi2ELb0EN4cute5tupleIJNS5_1CILi128EEENS7_ILi64EEENS7_ILi192EEEEEELi192ENS_6half_tEfNS_4arch4Sm80ELb0ELb1ELb1ELb1ELb1ELb0ELb1ELb0EEENS1_21CollectiveEpilogueFwdINS6_IJS8_SA_S9_EEENS6_IJNS7_ILi1EEESI_SI_EEESC_SE_Li256ELb1ELb1ELb0ELb0EEENS1_19SingleTileSchedulerILb1ELb0ELb1ELi128EEEEEEEEEvNT_6ParamsE --------------------------
	.section	.nv.info._ZN7cutlass13device_kernelIN5flash19enable_sm80_to_sm89INS1_16FlashAttnFwdSm80INS1_25CollectiveMainloopFwdSm80ILi8ELi2ELb0EN4cute5tupleIJNS5_1CILi128EEENS7_ILi64EEENS7_ILi192EEEEEELi192ENS_6half_tEfNS_4arch4Sm80ELb0ELb1ELb1ELb1ELb1ELb0ELb1ELb0EEENS1_21CollectiveEpilogueFwdINS6_IJS8_SA_S9_EEENS6_IJNS7_ILi1EEESI_SI_EEESC_SE_Li256ELb1ELb1ELb0ELb0EEENS1_19SingleTileSchedulerILb1ELb0ELb1ELi128EEEEEEEEEvNT_6ParamsE,"",@"SHT_CUDA_INFO"
	.sectionflags	@""
	.align	4


	//----- nvinfo : EIATTR_CUDA_API_VERSION
	.align		4
        /*0000*/ 	.byte	0x04, 0x37
        /*0002*/ 	.short	(.L_276 - .L_275)
.L_275:
        /*0004*/ 	.word	0x00000082


	//----- nvinfo : EIATTR_KPARAM_INFO
	.align		4
.L_276:
        /*0008*/ 	.byte	0x04, 0x17
        /*000a*/ 	.short	(.L_278 - .L_277)
.L_277:
        /*000c*/ 	.word	0x00000000
        /*0010*/ 	.short	0x0000
        /*0012*/ 	.short	0x0000
        /*0014*/ 	.byte	0x00, 0xf0, 0x61, 0x10


	//----- nvinfo : EIATTR_SPARSE_MMA_MASK
	.align		4
.L_278:
        /*0018*/ 	.byte	0x03, 0x50
        /*001a*/ 	.short	0x0000


	//----- nvinfo : EIATTR_MAXREG_COUNT
	.align		4
        /*001c*/ 	.byte	0x03, 0x1b
        /*001e*/ 	.short	0x00ff


	//----- nvinfo : EIATTR_MERCURY_ISA_VERSION
	.align		4
        /*0020*/ 	.byte	0x03, 0x5f
        /*0022*/ 	.short	0x0101


	//----- nvinfo : EIATTR_EXIT_INSTR_OFFSETS
	.align		4
        /*0024*/ 	.byte	0x04, 0x1c
        /*0026*/ 	.short	(.L_280 - .L_279)


	//   ....[0]....
.L_279:
        /*0028*/ 	.word	0x00000010


	//----- nvinfo : EIATTR_MAX_THREADS
	.align		4
.L_280:
        /*002c*/ 	.byte	0x04, 0x05
        /*002e*/ 	.short	(.L_282 - .L_281)
.L_281:
        /*0030*/ 	.word	0x00000100
        /*0034*/ 	.word	0x00000001
        /*0038*/ 	.word	0x00000001


	//----- nvinfo : EIATTR_CBANK_PARAM_SIZE
	.align		4
.L_282:
        /*003c*/ 	.byte	0x03, 0x19
        /*003e*/ 	.short	0x0418


	//----- nvinfo : EIATTR_PARAM_CBANK
	.align		4
        /*0040*/ 	.byte	0x04, 0x0a
        /*0042*/ 	.short	(.L_284 - .L_283)
	.align		4
.L_283:
        /*0044*/ 	.word	index@(.nv.constant0._ZN7cutlass13device_kernelIN5flash19enable_sm80_to_sm89INS1_16FlashAttnFwdSm80INS1_25CollectiveMainloopFwdSm80ILi8ELi2ELb0EN4cute5tupleIJNS5_1CILi128EEENS7_ILi64EEENS7_ILi192EEEEEELi192ENS_6half_tEfNS_4arch4Sm80ELb0ELb1ELb1ELb1ELb1ELb0ELb1ELb0EEENS1_21CollectiveEpilogueFwdINS6_IJS8_SA_S9_EEENS6_IJNS7_ILi1EEESI_SI_EEESC_SE_Li256ELb1ELb1ELb0ELb0EEENS1_19SingleTileSchedulerILb1ELb0ELb1ELi128EEEEEEEEEvNT_6ParamsE)
        /*0048*/ 	.short	0x0210
        /*004a*/ 	.short	0x0418


	//----- nvinfo : EIATTR_SW_WAR
	.align		4
.L_284:
        /*004c*/ 	.byte	0x04, 0x36
        /*004e*/ 	.short	(.L_286 - .L_285)
.L_285:
        /*0050*/ 	.word	0x00000008
.L_286:


//--------------------- .nv.info._ZN7cutlass13device_kernelIN5flash19enable_sm80_to_sm89INS1_16FlashAttnFwdSm80INS1_25CollectiveMainloopFwdSm80ILi8ELi2ELb0EN4cute5tupleIJNS5_1CILi128EEENS7_ILi64EEENS7_ILi192EEEEEELi192ENS_6half_tEfNS_4arch4Sm80ELb0ELb1ELb1ELb1ELb1ELb1ELb1ELb0EEENS1_21CollectiveEpilogueFwdINS6_IJS8_SA_S9_EEENS6_IJNS7_ILi1EEESI_SI_EEESC_SE_Li256ELb1ELb1ELb0ELb0EEENS1_19SingleTileSchedulerILb1ELb0ELb1ELi128EEEEEEEEEvNT_6ParamsE --------------------------
	.section	.nv.info._ZN7cutlass13device_kernelIN5flash19enable_sm80_to_sm89INS1_16FlashAttnFwdSm80INS1_25CollectiveMainloopFwdSm80ILi8ELi2ELb0EN4cute5tupleIJNS5_1CILi128EEENS7_ILi64EEENS7_ILi192EEEEEELi192ENS_6half_tEfNS_4arch4Sm80ELb0ELb1ELb1ELb1ELb1ELb1ELb1ELb0EEENS1_21CollectiveEpilogueFwdINS6_IJS8_SA_S9_EEENS6_IJNS7_ILi1EEESI_SI_EEESC_SE_Li256ELb1ELb1ELb0ELb0EEENS1_19SingleTileSchedulerILb1ELb0ELb1ELi128EEEEEEEEEvNT_6ParamsE,"",@"SHT_CUDA_INFO"
	.sectionflags	@""
	.align	4


	//----- nvinfo : EIATTR_CUDA_API_VERSION
	.align		4
        /*0000*/ 	.byte	0x04, 0x37
        /*0002*/ 	.short	(.L_288 - .L_287)
.L_287:
        /*0004*/ 	.word	0x00000082


	//----- nvinfo : EIATTR_KPARAM_INFO
	.align		4
.L_288:
        /*0008*/ 	.byte	0x04, 0x17
        /*000a*/ 	.short	(.L_290 - .L_289)
.L_289:
        /*000c*/ 	.word	0x00000000
        /*0010*/ 	.short	0x0000
        /*0012*/ 	.short	0x0000
        /*0014*/ 	.byte	0x00, 0xf0, 0x61, 0x10


	//----- nvinfo : EIATTR_SPARSE_MMA_MASK
	.align		4
.L_290:
        /*0018*/ 	.byte	0x03, 0x50
        /*001a*/ 	.short	0x0000


	//----- nvinfo : EIATTR_MAXREG_COUNT
	.align		4
        /*001c*/ 	.byte	0x03, 0x1b
        /*001e*/ 	.short	0x00ff


	//----- nvinfo : EIATTR_MERCURY_ISA_VERSION
	.align		4
        /*0020*/ 	.byte	0x03, 0x5f
        /*0022*/ 	.short	0x0101


	//----- nvinfo : EIATTR_EXIT_INSTR_OFFSETS
	.align		4
        /*0024*/ 	.byte	0x04, 0x1c
        /*0026*/ 	.short	(.L_292 - .L_291)


	//   ....[0]....
.L_291:
        /*0028*/ 	.word	0x00000010


	//----- nvinfo : EIATTR_MAX_THREADS
	.align		4
.L_292:
        /*002c*/ 	.byte	0x04, 0x05
        /*002e*/ 	.short	(.L_294 - .L_293)
.L_293:
        /*0030*/ 	.word	0x00000100
        /*0034*/ 	.word	0x00000001
        /*0038*/ 	.word	0x00000001


	//----- nvinfo : EIATTR_CBANK_PARAM_SIZE
	.align		4
.L_294:
        /*003c*/ 	.byte	0x03, 0x19
        /*003e*/ 	.short	0x0418


	//----- nvinfo : EIATTR_PARAM_CBANK
	.align		4
        /*0040*/ 	.byte	0x04, 0x0a
        /*0042*/ 	.short	(.L_296 - .L_295)
	.align		4
.L_295:
        /*0044*/ 	.word	index@(.nv.constant0._ZN7cutlass13device_kernelIN5flash19enable_sm80_to_sm89INS1_16FlashAttnFwdSm80INS1_25CollectiveMainloopFwdSm80ILi8ELi2ELb0EN4cute5tupleIJNS5_1CILi128EEENS7_ILi64EEENS7_ILi192EEEEEELi192ENS_6half_tEfNS_4arch4Sm80ELb0ELb1ELb1ELb1ELb1ELb1ELb1ELb0EEENS1_21CollectiveEpilogueFwdINS6_IJS8_SA_S9_EEENS6_IJNS7_ILi1EEESI_SI_EEESC_SE_Li256ELb1ELb1ELb0ELb0EEENS1_19SingleTileSchedulerILb1ELb0ELb1ELi128EEEEEEEEEvNT_6ParamsE)
        /*0048*/ 	.short	0x0210
        /*004a*/ 	.short	0x0418


	//----- nvinfo : EIATTR_SW_WAR
	.align		4
.L_296:
        /*004c*/ 	.byte	0x04, 0x36
        /*004e*/ 	.short	(.L_298 - .L_297)
.L_297:
        /*0050*/ 	.word	0x00000008
.L_298:


//--------------------- .nv.info._ZN7cutlass13device_kernelIN5flash19enable_sm80_to_sm89INS1_16FlashAttnFwdSm80INS1_25CollectiveMainloopFwdSm80ILi8ELi2ELb0EN4cute5tupleIJNS5_1CILi128EEENS7_ILi64EEENS7_ILi192EEEEEELi192ENS_6half_tEfNS_4arch4Sm80ELb1ELb0ELb1ELb0ELb1ELb0ELb1ELb0EEENS1_21CollectiveEpilogueFwdINS6_IJS8_SA_S9_EEENS6_IJNS7_ILi1EEESI_SI_EEESC_SE_Li256ELb0ELb1ELb0ELb0EEENS1_30DynamicPersistentTileSchedulerILi256ELi256ELb0ELb1ELb0EEEEEEEEEvNT_6ParamsE --------------------------
	.section	.nv.info._ZN7cutlass13device_kernelIN5flash19enable_sm80_to_sm89INS1_16FlashAttnFwdSm80INS1_25CollectiveMainloopFwdSm80ILi8ELi2ELb0EN4cute5tupleIJNS5_1CILi128EEENS7_ILi64EEENS7_ILi192EEEEEELi192ENS_6half_tEfNS_4arch4Sm80ELb1ELb0ELb1ELb0ELb1ELb0ELb1ELb0EEENS1_21CollectiveEpilogueFwdINS6_IJS8_SA_S9_EEENS6_IJNS7_ILi1EEESI_SI_EEESC_SE_Li256ELb0ELb1ELb0ELb0EEENS1_30DynamicPersistentTileSchedulerILi256ELi256ELb0ELb1ELb0EEEEEEEEEvNT_6ParamsE,"",@"SHT_CUDA_INFO"
	.sectionflags	@""
	.align	4


	//----- nvinfo : EIATTR_CUDA_API_VERSION
	.align		4
        /*0000*/ 	.byte	0x04, 0x37
        /*0002*/ 	.short	(.L_300 - .L_299)
.L_299:
        /*0004*/ 	.word	0x00000082


	//----- nvinfo : EIATTR_KPARAM_INFO
	.align		4
.L_300:
        /*0008*/ 	.byte	0x04, 0x17
        /*000a*/ 	.short	(.L_302 - .L_301)
.L_301:
        /*000c*/ 	.word	0x00000000
        /*0010*/ 	.short	0x0000
        /*0012*/ 	.short	0x0000
        /*0014*/ 	.byte	0x00, 0xf0, 0xa1, 0x10


	//----- nvinfo : EIATTR_SPARSE_MMA_MASK
	.align		4
.L_302:
        /*0018*/ 	.byte	0x03, 0x50
        /*001a*/ 	.short	0x0000


	//----- nvinfo : EIATTR_MAXREG_COUNT
	.align		4
        /*001c*/ 	.byte	0x03, 0x1b
        /*001e*/ 	.short	0x00ff


	//----- nvinfo : EIATTR_MERCURY_ISA_VERSION
	.align		4
        /*0020*/ 	.byte	0x03, 0x5f
        /*0022*/ 	.short	0x0101


	//----- nvinfo : EIATTR_EXIT_INSTR_OFFSETS
	.align		4
        /*0024*/ 	.byte	0x04, 0x1c
        /*0026*/ 	.short	(.L_304 - .L_303)


	//   ....[0]....
.L_303:
        /*0028*/ 	.word	0x00000010


	//----- nvinfo : EIATTR_MAX_THREADS
	.align		4
.L_304:
        /*002c*/ 	.byte	0x04, 0x05
        /*002e*/ 	.short	(.L_306 - .L_305)
.L_305:
        /*0030*/ 	.word	0x00000100
        /*0034*/ 	.word	0x00000001
        /*0038*/ 	.word	0x00000001


	//----- nvinfo : EIATTR_CBANK_PARAM_SIZE
	.align		4
.L_306:
        /*003c*/ 	.byte	0x03, 0x19
        /*003e*/ 	.short	0x0428


	//----- nvinfo : EIATTR_PARAM_CBANK
	.align		4
        /*0040*/ 	.byte	0x04, 0x0a
        /*0042*/ 	.short	(.L_308 - .L_307)
	.align		4
.L_307:
        /*0044*/ 	.word	index@(.nv.constant0._ZN7cutlass13device_kernelIN5flash19enable_sm80_to_sm89INS1_16FlashAttnFwdSm80INS1_25CollectiveMainloopFwdSm80ILi8ELi2ELb0EN4cute5tupleIJNS5_1CILi128EEENS7_ILi64EEENS7_ILi192EEEEEELi192ENS_6half_tEfNS_4arch4Sm80ELb1ELb0ELb1ELb0ELb1ELb0ELb1ELb0EEENS1_21CollectiveEpilogueFwdINS6_IJS8_SA_S9_EEENS6_IJNS7_ILi1EEESI_SI_EEESC_SE_Li256ELb0ELb1ELb0ELb0EEENS1_30DynamicPersistentTileSchedulerILi256ELi256ELb0ELb1ELb0EEEEEEEEEvNT_6ParamsE)
        /*0048*/ 	.short	0x0210
        /*004a*/ 	.short	0x0428


	//----- nvinfo : EIATTR_SW_WAR
	.align		4
.L_308:
        /*004c*/ 	.byte	0x04, 0x36
        /*004e*/ 	.short	(.L_310 - .L_309)
.L_309:
        /*0050*/ 	.word	0x00000008
.L_310:


//--------------------- .nv.info._ZN7cutlass13device_kernelIN5flash19enable_sm80_to_sm89INS1_16FlashAttnFwdSm80INS1_25CollectiveMainloopFwdSm80ILi8ELi2ELb0EN4cute5tupleIJNS5_1CILi128EEENS7_ILi64EEENS7_ILi192EEEEEELi192ENS_6half_tEfNS_4arch4Sm80ELb1ELb0ELb1ELb1ELb1ELb0ELb1ELb0EEENS1_21CollectiveEpilogueFwdINS6_IJS8_SA_S9_EEENS6_IJNS7_ILi1EEESI_SI_EEESC_SE_Li256ELb1ELb1ELb0ELb0EEENS1_19SingleTileSchedulerILb1ELb0ELb1ELi128EEEEEEEEEvNT_6ParamsE --------------------------
	.section	.nv.info._ZN7cutlass13device_kernelIN5flash19enable_sm80_to_sm89INS1_16FlashAttnFwdSm80INS1_25CollectiveMainloopFwdSm80ILi8ELi2ELb0EN4cute5tupleIJNS5_1CILi128EEENS7_ILi64EEENS7_ILi192EEEEEELi192ENS_6half_tEfNS_4arch4Sm80ELb1ELb0ELb1ELb1ELb1ELb0ELb1ELb0EEENS1_21CollectiveEpilogueFwdINS6_IJS8_SA_S9_EEENS6_IJNS7_ILi1EEESI_SI_EEESC_SE_Li256ELb1ELb1ELb0ELb0EEENS1_19SingleTileSchedulerILb1ELb0ELb1ELi128EEEEEEEEEvNT_6ParamsE,"",@"SHT_CUDA_INFO"
	.sectionflags	@""
	.align	4


	//----- nvinfo : EIATTR_CUDA_API_VERSION
	.align		4
        /*0000*/ 	.byte	0x04, 0x37
        /*0002*/ 	.short	(.L_312 - .L_311)
.L_311:
        /*0004*/ 	.word	0x00000082


	//----- nvinfo : EIATTR_KPARAM_INFO
	.align		4
.L_312:
        /*0008*/ 	.byte	0x04, 0x17
        /*000a*/ 	.short	(.L_314 - .L_313)
.L_313:
        /*000c*/ 	.word	0x00000000
        /*0010*/ 	.short	0x0000
        /*0012*/ 	.short	0x0000
        /*0014*/ 	.byte	0x00, 0xf0, 0x61, 0x10


	//----- nvinfo : EIATTR_SPARSE_MMA_MASK
	.align		4
.L_314:
        /*0018*/ 	.byte	0x03, 0x50
        /*001a*/ 	.short	0x0000


	//----- nvinfo : EIATTR_MAXREG_COUNT
	.align		4
        /*001c*/ 	.byte	0x03, 0x1b
        /*001e*/ 	.short	0x00ff


	//----- nvinfo : EIATTR_MERCURY_ISA_VERSION
	.align		4
        /*0020*/ 	.byte	0x03, 0x5f
        /*0022*/ 	.short	0x0101


	//----- nvinfo : EIATTR_EXIT_INSTR_OFFSETS
	.align		4
        /*0024*/ 	.byte	0x04, 0x1c
        /*0026*/ 	.short	(.L_316 - .L_315)


	//   ....[0]....
.L_315:
        /*0028*/ 	.word	0x00000010


	//----- nvinfo : EIATTR_MAX_THREADS
	.align		4
.L_316:
        /*002c*/ 	.byte	0x04, 0x05
        /*002e*/ 	.short	(.L_318 - .L_317)
.L_317:
        /*0030*/ 	.word	0x00000100
        /*0034*/ 	.word	0x00000001
        /*0038*/ 	.word	0x00000001


	//----- nvinfo : EIATTR_CBANK_PARAM_SIZE
	.align		4
.L_318:
        /*003c*/ 	.byte	0x03, 0x19
        /*003e*/ 	.short	0x0418


	//----- nvinfo : EIATTR_PARAM_CBANK
	.align		4
        /*0040*/ 	.byte	0x04, 0x0a
        /*0042*/ 	.short	(.L_320 - .L_319)
	.align		4
.L_319:
        /*0044*/ 	.word	index@(.nv.constant0._ZN7cutlass13device_kernelIN5flash19enable_sm80_to_sm89INS1_16FlashAttnFwdSm80INS1_25CollectiveMainloopFwdSm80ILi8ELi2ELb0EN4cute5tupleIJNS5_1CILi128EEENS7_ILi64EEENS7_ILi192EEEEEELi192ENS_6half_tEfNS_4arch4Sm80ELb1ELb0ELb1ELb1ELb1ELb0ELb1ELb0EEENS1_21CollectiveEpilogueFwdINS6_IJS8_SA_S9_EEENS6_IJNS7_ILi1EEESI_SI_EEESC_SE_Li256ELb1ELb1ELb0ELb0EEENS1_19SingleTileSchedulerILb1ELb0ELb1ELi128EEEEEEEEEvNT_6ParamsE)
        /*0048*/ 	.short	0x0210
        /*004a*/ 	.short	0x0418


	//----- nvinfo : EIATTR_SW_WAR
	.align		4
.L_320:
        /*004c*/ 	.byte	0x04, 0x36
        /*004e*/ 	.short	(.L_322 - .L_321)
.L_321:
        /*0050*/ 	.word	0x00000008
.L_322:


//--------------------- .nv.info._ZN7cutlass13device_kernelIN5flash19enable_sm80_to_sm89INS1_16FlashAttnFwdSm80INS1_25CollectiveMainloopFwdSm80ILi8ELi2ELb0EN4cute5tupleIJNS5_1CILi128EEENS7_ILi64EEENS7_ILi192EEEEEELi192ENS_6half_tEfNS_4arch4Sm80ELb1ELb0ELb1ELb1ELb1ELb1ELb1ELb0EEENS1_21CollectiveEpilogueFwdINS6_IJS8_SA_S9_EEENS6_IJNS7_ILi1EEESI_SI_EEESC_SE_Li256ELb1ELb1ELb0ELb0EEENS1_19SingleTileSchedulerILb1ELb0ELb1ELi128EEEEEEEEEvNT_6ParamsE --------------------------
	.section	.nv.info._ZN7cutlass13device_kernelIN5flash19enable_sm80_to_sm89INS1_16FlashAttnFwdSm80INS1_25CollectiveMainloopFwdSm80ILi8ELi2ELb0EN4cute5tupleIJNS5_1CILi128EEENS7_ILi64EEENS7_ILi192EEEEEELi192ENS_6half_tEfNS_4arch4Sm80ELb1ELb0ELb1ELb1ELb1ELb1ELb1ELb0EEENS1_21CollectiveEpilogueFwdINS6_IJS8_SA_S9_EEENS6_IJNS7_ILi1EEESI_SI_EEESC_SE_Li256ELb1ELb1ELb0ELb0EEENS1_19SingleTileSchedulerILb1ELb0ELb1ELi128EEEEEEEEEvNT_6ParamsE,"",@"SHT_CUDA_INFO"
	.sectionflags	@""
	.align	4


	//----- nvinfo : EIATTR_CUDA_API_VERSION
	.align		4
        /*0000*/ 	.byte	0x04, 0x37
        /*0002*/ 	.short	(.L_324 - .L_323)
.L_323:
        /*0004*/ 	.word	0x00000082


	//----- nvinfo : EIATTR_KPARAM_INFO
	.align		4
.L_324:
        /*0008*/ 	.byte	0x04, 0x17
        /*000a*/ 	.short	(.L_326 - .L_325)
.L_325:
        /*000c*/ 	.word	0x00000000
        /*0010*/ 	.short	0x0000
        /*0012*/ 	.short	0x0000
        /*0014*/ 	.byte	0x00, 0xf0, 0x61, 0x10


	//----- nvinfo : EIATTR_SPARSE_MMA_MASK
	.align		4
.L_326:
        /*0018*/ 	.byte	0x03, 0x50
        /*001a*/ 	.short	0x0000


	//----- nvinfo : EIATTR_MAXREG_COUNT
	.align		4
        /*001c*/ 	.byte	0x03, 0x1b
        /*001e*/ 	.short	0x00ff


	//----- nvinfo : EIATTR_MERCURY_ISA_VERSION
	.align		4
        /*0020*/ 	.byte	0x03, 0x5f
        /*0022*/ 	.short	0x0101


	//----- nvinfo : EIATTR_EXIT_INSTR_OFFSETS
	.align		4
        /*0024*/ 	.byte	0x04, 0x1c
        /*0026*/ 	.short	(.L_328 - .L_327)


	//   ....[0]....
.L_327:
        /*0028*/ 	.word	0x00000010


	//----- nvinfo : EIATTR_MAX_THREADS
	.align		4
.L_328:
        /*002c*/ 	.byte	0x04, 0x05
        /*002e*/ 	.short	(.L_330 - .L_329)
.L_329:
        /*0030*/ 	.word	0x00000100
        /*0034*/ 	.word	0x00000001
        /*0038*/ 	.word	0x00000001


	//----- nvinfo : EIATTR_CBANK_PARAM_SIZE
	.align		4
.L_330:
        /*003c*/ 	.byte	0x03, 0x19
        /*003e*/ 	.short	0x0418


	//----- nvinfo : EIATTR_PARAM_CBANK
	.align		4
        /*0040*/ 	.byte	0x04, 0x0a
        /*0042*/ 	.short	(.L_332 - .L_331)
	.align		4
.L_331:
        /*0044*/ 	.word	index@(.nv.constant0._ZN7cutlass13device_kernelIN5flash19enable_sm80_to_sm89INS1_16FlashAttnFwdSm80INS1_25CollectiveMainloopFwdSm80ILi8ELi2ELb0EN4cute5tupleIJNS5_1CILi128EEENS7_ILi64EEENS7_ILi192EEEEEELi192ENS_6half_tEfNS_4arch4Sm80ELb1ELb0ELb1ELb1ELb1ELb1ELb1ELb0EEENS1_21CollectiveEpilogueFwdINS6_IJS8_SA_S9_EEENS6_IJNS7_ILi1EEESI_SI_EEESC_SE_Li256ELb1ELb1ELb0ELb0EEENS1_19SingleTileSchedulerILb1ELb0ELb1ELi128EEEEEEEEEvNT_6ParamsE)
        /*0048*/ 	.short	0x0210
        /*004a*/ 	.short	0x0418


	//----- nvinfo : EIATTR_SW_WAR
	.align		4
.L_332:
        /*004c*/ 	.byte	0x04, 0x36
        /*004e*/ 	.short	(.L_334 - .L_333)
.L_333:
        /*0050*/ 	.word	0x00000008
.L_334:


//--------------------- .nv.callgraph             --------------------------
	.section	.nv.callgraph,"",@"SHT_CUDA_CALLGRAPH"
	.align	4
	.sectionentsize	8
	.align		4
        /*0000*/ 	.word	0x00000000
	.align		4
        /*0004*/ 	.word	0xffffffff
	.align		4
        /*0008*/ 	.word	0x00000000
	.align		4
        /*000c*/ 	.word	0xfffffffe
	.align		4
        /*0010*/ 	.word	0x00000000
	.align		4
        /*0014*/ 	.word	0xfffffffd
	.align		4
        /*0018*/ 	.word	0x00000000
	.align		4
        /*001c*/ 	.word	0xfffffffc


//--------------------- .nv.constant4             --------------------------
	.section	.nv.constant4,"a",@progbits
	.align	8
	.align		8
.nv.constant4:
        /*0000*/ 	.dword	_ZN80_INTERNAL_72fa9827_44_flash_fwd_hdim192_fp16_paged_softcap_sm80_cu_9d2915ae_34804cuda3std3__45__cpo5beginE
	.align		8
        /*0008*/ 	.dword	_ZN80_INTERNAL_72fa9827_44_flash_fwd_hdim192_fp16_paged_softcap_sm80_cu_9d2915ae_34804cuda3std3__45__cpo3endE
	.align		8
        /*0010*/ 	.dword	_ZN80_INTERNAL_72fa9827_44_flash_fwd_hdim192_fp16_paged_softcap_sm80_cu_9d2915ae_34804cuda3std3__45__cpo6cbeginE
	.align		8
        /*0018*/ 	.dword	_ZN80_INTERNAL_72fa9827_44_flash_fwd_hdim192_fp16_paged_softcap_sm80_cu_9d2915ae_34804cuda3std3__45__cpo4cendE
	.align		8
        /*0020*/ 	.dword	_ZN80_INTERNAL_72fa9827_44_flash_fwd_hdim192_fp16_paged_softcap_sm80_cu_9d2915ae_34804cuda3std3__482_GLOBAL__N__72fa9827_44_flash_fwd_hdim192_fp16_paged_softcap_sm80_cu_9d2915ae_34806ignoreE
	.align		8
        /*0028*/ 	.dword	_ZN80_INTERNAL_72fa9827_44_flash_fwd_hdim192_fp16_paged_softcap_sm80_cu_9d2915ae_34804cuda3std3__419piecewise_constructE
	.align		8
        /*0030*/ 	.dword	_ZN80_INTERNAL_72fa9827_44_flash_fwd_hdim192_fp16_paged_softcap_sm80_cu_9d2915ae_34804cuda3std3__48in_placeE
	.align		8
        /*0038*/ 	.dword	_ZN80_INTERNAL_72fa9827_44_flash_fwd_hdim192_fp16_paged_softcap_sm80_cu_9d2915ae_34804cuda3std6ranges3__45__cpo4swapE
	.align		8
        /*0040*/ 	.dword	_ZN80_INTERNAL_72fa9827_44_flash_fwd_hdim192_fp16_paged_softcap_sm80_cu_9d2915ae_34804cuda3std6ranges3__45__cpo9iter_moveE
	.align		8
        /*0048*/ 	.dword	_ZN80_INTERNAL_72fa9827_44_flash_fwd_hdim192_fp16_paged_softcap_sm80_cu_9d2915ae_34804cute7productE
	.align		8
        /*0050*/ 	.dword	_ZN80_INTERNAL_72fa9827_44_flash_fwd_hdim192_fp16_paged_softcap_sm80_cu_9d2915ae_34804cute1_E


//--------------------- .text._ZN7cutlass13device_kernelIN5flash19enable_sm80_to_sm89INS1_16FlashAttnFwdSm80INS1_25CollectiveMainloopFwdSm80ILi8ELi1ELb0EN4cute5tupleIJNS5_1CILi128EEENS7_ILi64EEENS7_ILi192EEEEEELi192ENS_6half_tEfNS_4arch4Sm80ELb0ELb0ELb1ELb0ELb1ELb0ELb1ELb0EEENS1_21CollectiveEpilogueFwdINS6_IJS8_SA_S9_EEENS6_IJNS7_ILi1EEESI_SI_EEESC_SE_Li256ELb0ELb1ELb0ELb0EEENS1_19SingleTileSchedulerILb0ELb0ELb1ELi128EEEEEEEEEvNT_6ParamsE --------------------------
	.section	.text._ZN7cutlass13device_kernelIN5flash19enable_sm80_to_sm89INS1_16FlashAttnFwdSm80INS1_25CollectiveMainloopFwdSm80ILi8ELi1ELb0EN4cute5tupleIJNS5_1CILi128EEENS7_ILi64EEENS7_ILi192EEEEEELi192ENS_6half_tEfNS_4arch4Sm80ELb0ELb0ELb1ELb0ELb1ELb0ELb1ELb0EEENS1_21CollectiveEpilogueFwdINS6_IJS8_SA_S9_EEENS6_IJNS7_ILi1EEESI_SI_EEESC_SE_Li256ELb0ELb1ELb0ELb0EEENS1_19SingleTileSchedulerILb0ELb0ELb1ELi128EEEEEEEEEvNT_6ParamsE,"ax",@progbits
	.align	128
.text._ZN7cutlass13device_kernelIN5flash19enable_sm80_to_sm89INS1_16FlashAttnFwdSm80INS1_25CollectiveMainloopFwdSm80ILi8ELi1ELb0EN4cute5tupleIJNS5_1CILi128EEENS7_ILi64EEENS7_ILi192EEEEEELi192ENS_6half_tEfNS_4arch4Sm80ELb0ELb0ELb1ELb0ELb1ELb0ELb1ELb0EEENS1_21CollectiveEpilogueFwdINS6_IJS8_SA_S9_EEENS6_IJNS7_ILi1EEESI_SI_EEESC_SE_Li256ELb0ELb1ELb0ELb0EEENS1_19SingleTileSchedulerILb0ELb0ELb1ELi128EEEEEEEEEvNT_6ParamsE:
        .type           _ZN7cutlass13device_kernelIN5flash19enable_sm80_to_sm89INS1_16FlashAttnFwdSm80INS1_25CollectiveMainloopFwdSm80ILi8ELi1ELb0EN4cute5tupleIJNS5_1CILi128EEENS7_ILi64EEENS7_ILi192EEEEEELi192ENS_6half_tEfNS_4arch4Sm80ELb0ELb0ELb1ELb0ELb1ELb0ELb1ELb0EEENS1_21CollectiveEpilogueFwdINS6_IJS8_SA_S9_EEENS6_IJNS7_ILi1EEESI_SI_EEESC_SE_Li256ELb0ELb1ELb0ELb0EEENS1_19SingleTileSchedulerILb0ELb0ELb1ELi128EEEEEEEEEvNT_6ParamsE,@function
        .size           _ZN7cutlass13device_kernelIN5flash19enable_sm80_to_sm89INS1_16FlashAttnFwdSm80INS1_25CollectiveMainloopFwdSm80ILi8ELi1ELb0EN4cute5tupleIJNS5_1CILi128EEENS7_ILi64EEENS7_ILi192EEEEEELi192ENS_6half_tEfNS_4arch4Sm80ELb0ELb0ELb1ELb0ELb1ELb0ELb1ELb0EEENS1_21CollectiveEpilogueFwdINS6_IJS8_SA_S9_EEENS6_IJNS7_ILi1EEESI_SI_EEESC_SE_Li256ELb0ELb1ELb0ELb0EEENS1_19SingleTileSchedulerILb0ELb0ELb1ELi128EEEEEEEEEvNT_6ParamsE,(.L_x_18 - _ZN7cutlass13device_kernelIN5flash19enable_sm80_to_sm89INS1_16FlashAttnFwdSm80INS1_25CollectiveMainloopFwdSm80ILi8ELi1ELb0EN4cute5tupleIJNS5_1CILi128EEENS7_ILi64EEENS7_ILi192EEEEEELi192ENS_6half_tEfNS_4arch4Sm80ELb0ELb0ELb1ELb0ELb1ELb0ELb1ELb0EEENS1_21CollectiveEpilogueFwdINS6_IJS8_SA_S9_EEENS6_IJNS7_ILi1EEESI_SI_EEESC_SE_Li256ELb0ELb1ELb0ELb0EEENS1_19SingleTileSchedulerILb0ELb0ELb1ELi128EEEEEEEEEvNT_6ParamsE)
        .other          _ZN7cutlass13device_kernelIN5flash19enable_sm80_to_sm89INS1_16FlashAttnFwdSm80INS1_25CollectiveMainloopFwdSm80ILi8ELi1ELb0EN4cute5tupleIJNS5_1CILi128EEENS7_ILi64EEENS7_ILi192EEEEEELi192ENS_6half_tEfNS_4arch4Sm80ELb0ELb0ELb1ELb0ELb1ELb0ELb1ELb0EEENS1_21CollectiveEpilogueFwdINS6_IJS8_SA_S9_EEENS6_IJNS7_ILi1EEESI_SI_EEESC_SE_Li256ELb0ELb1ELb0ELb0EEENS1_19SingleTileSchedulerILb0ELb0ELb1ELi128EEEEEEEEEvNT_6ParamsE,@"STO_CUDA_ENTRY STV_DEFAULT"
_ZN7cutlass13device_kernelIN5flash19enable_sm80_to_sm89INS1_16FlashAttnFwdSm80INS1_25CollectiveMainloopFwdSm80ILi8ELi1ELb0EN4cute5tupleIJNS5_1CILi128EEENS7_ILi64EEENS7_ILi192EEEEEELi192ENS_6half_tEfNS_4arch4Sm80ELb0ELb0ELb1ELb0ELb1ELb0ELb1ELb0EEENS1_21CollectiveEpilogueFwdINS6_IJS8_SA_S9_EEENS6_IJNS7_ILi1EEESI_SI_EEESC_SE_Li256ELb0ELb1ELb0ELb0EEENS1_19SingleTileSchedulerILb0ELb0ELb1ELi128EEEEEEEEEvNT_6ParamsE:
[----:B------:R-:W-:Y:S01]  /*0000*/  LDC R1, c[0x0][0x28] ;  /* 0x00000a00ff017b82 */ /* 0x000fe20000000800 */
[----:B------:R-:W-:Y:S05]  /*0010*/  EXIT ;  /* 0x000000000000794d */ /* 0x000fea0003800000 */
.L_x_0:
[----:B------:R-:W-:-:S00]  /*0020*/  BRA `(.L_x_0) ;  /* 0xfffffffc00fc7947 */ /* 0x000fc0000383ffff */
[----:B------:R-:W-:-:S00]  /*0030*/  NOP ;  /* 0x0000000000007918 */ /* 0x000fc00000000000 */
        /* <DEDUP_REMOVED lines=12> */
.L_x_18:


//--------------------- .text._ZN7cutlass13device_kernelIN5flash19enable_sm80_to_sm89INS1_16FlashAttnFwdSm80INS1_25CollectiveMainloopFwdSm80ILi8ELi1ELb0EN4cute5tupleIJNS5_1CILi128EEENS7_ILi64EEENS7_ILi192EEEEEELi192ENS_6half_tEfNS_4arch4Sm80ELb0ELb0ELb1ELb1ELb1ELb0ELb1ELb0EEENS1_21CollectiveEpilogueFwdINS6_IJS8_SA_S9_EEENS6_IJNS7_ILi1EEESI_SI_EEESC_SE_Li256ELb1ELb1ELb0ELb0EEENS1_19SingleTileSchedulerILb1ELb0ELb1ELi128EEEEEEEEEvNT_6ParamsE --------------------------
	.section	.text._ZN7cutlass13device_kernelIN5flash19enable_sm80_to_sm89INS1_16FlashAttnFwdSm80INS1_25CollectiveMainloopFwdSm80ILi8ELi1ELb0EN4cute5tupleIJNS5_1CILi128EEENS7_ILi64EEENS7_ILi192EEEEEELi192ENS_6half_tEfNS_4arch4Sm80ELb0ELb0ELb1ELb1ELb1ELb0ELb1ELb0EEENS1_21CollectiveEpilogueFwdINS6_IJS8_SA_S9_EEENS6_IJNS7_ILi1EEESI_SI_EEESC_SE_Li256ELb1ELb1ELb0ELb0EEENS1_19SingleTileSchedulerILb1ELb0ELb1ELi128EEEEEEEEEvNT_6ParamsE,"ax",@progbits
	.align	128
.text._ZN7cutlass13device_kernelIN5flash19enable_sm80_to_sm89INS1_16FlashAttnFwdSm80INS1_25CollectiveMainloopFwdSm80ILi8ELi1ELb0EN4cute5tupleIJNS5_1CILi128EEENS7_ILi64EEENS7_ILi192EEEEEELi192ENS_6half_tEfNS_4arch4Sm80ELb0ELb0ELb1ELb1ELb1ELb0ELb1ELb0EEENS1_21CollectiveEpilogueFwdINS6_IJS8_SA_S9_EEENS6_IJNS7_ILi1EEESI_SI_EEESC_SE_Li256ELb1ELb1ELb0ELb0EEENS1_19SingleTileSchedulerILb1ELb0ELb1ELi128EEEEEEEEEvNT_6ParamsE:
        .type           _ZN7cutlass13device_kernelIN5flash19enable_sm80_to_sm89INS1_16FlashAttnFwdSm80INS1_25CollectiveMainloopFwdSm80ILi8ELi1ELb0EN4cute5tupleIJNS5_1CILi128EEENS7_ILi64EEENS7_ILi192EEEEEELi192ENS_6half_tEfNS_4arch4Sm80ELb0ELb0ELb1ELb1ELb1ELb0ELb1ELb0EEENS1_21CollectiveEpilogueFwdINS6_IJS8_SA_S9_EEENS6_IJNS7_ILi1EEESI_SI_EEESC_SE_Li256ELb1ELb1ELb0ELb0EEENS1_19SingleTileSchedulerILb1ELb0ELb1ELi128EEEEEEEEEvNT_6ParamsE,@function
        .size           _ZN7cutlass13device_kernelIN5flash19enable_sm80_to_sm89INS1_16FlashAttnFwdSm80INS1_25CollectiveMainloopFwdSm80ILi8ELi1ELb0EN4cute5tupleIJNS5_1CILi128EEENS7_ILi64EEENS7_ILi192EEEEEELi192ENS_6half_tEfNS_4arch4Sm80ELb0ELb0ELb1ELb1ELb1ELb0ELb1ELb0EEENS1_21CollectiveEpilogueFwdINS6_IJS8_SA_S9_EEENS6_IJNS7_ILi1EEESI_SI_EEESC_SE_Li256ELb1ELb1ELb0ELb0EEENS1_19SingleTileSchedulerILb1ELb0ELb1ELi128EEEEEEEEEvNT_6ParamsE,(.L_x_19 - _ZN7cutlass13device_kernelIN5flash19enable_sm80_to_sm89INS1_16FlashAttnFwdSm80INS1_25CollectiveMainloopFwdSm80ILi8ELi1ELb0EN4cute5tupleIJNS5_1CILi128EEENS7_ILi64EEENS7_ILi192EEEEEELi192ENS_6half_tEfNS_4arch4Sm80ELb0ELb0ELb1ELb1ELb1ELb0ELb1ELb0EEENS1_21CollectiveEpilogueFwdINS6_IJS8_SA_S9_EEENS6_IJNS7_ILi1EEESI_SI_EEESC_SE_Li256ELb1ELb1ELb0ELb0EEENS1_19SingleTileSchedulerILb1ELb0ELb1ELi128EEEEEEEEEvNT_6ParamsE)
        .other          _ZN7cutlass13device_kernelIN5flash19enable_sm80_to_sm89INS1_16FlashAttnFwdSm80INS1_25CollectiveMainloopFwdSm80ILi8ELi1ELb0EN4cute5tupleIJNS5_1CILi128EEENS7_ILi64EEENS7_ILi192EEEEEELi192ENS_6half_tEfNS_4arch4Sm80ELb0ELb0ELb1ELb1ELb1ELb0ELb1ELb0EEENS1_21CollectiveEpilogueFwdINS6_IJS8_SA_S9_EEENS6_IJNS7_ILi1EEESI_SI_EEESC_SE_Li256ELb1ELb1ELb0ELb0EEENS1_19SingleTileSchedulerILb1ELb0ELb1ELi128EEEEEEEEEvNT_6ParamsE,@"STO_CUDA_ENTRY STV_DEFAULT"
_ZN7cutlass13device_kernelIN5flash19enable_sm80_to_sm89INS1_16FlashAttnFwdSm80INS1_25CollectiveMainloopFwdSm80ILi8ELi1ELb0EN4cute5tupleIJNS5_1CILi128EEENS7_ILi64EEENS7_ILi192EEEEEELi192ENS_6half_tEfNS_4arch4Sm80ELb0ELb0ELb1ELb1ELb1ELb0ELb1ELb0EEENS1_21CollectiveEpilogueFwdINS6_IJS8_SA_S9_EEENS6_IJNS7_ILi1EEESI_SI_EEESC_SE_Li256ELb1ELb1ELb0ELb0EEENS1_19SingleTileSchedulerILb1ELb0ELb1ELi128EEEEEEEEEvNT_6ParamsE:
[----:B------:R-:W-:Y:S01]  /*0000*/  LDC R1, c[0x0][0x28] ;  /* 0x00000a00ff017b82 */ /* 0x000fe20000000800 */
[----:B------:R-:W-:Y:S05]  /*0010*/  EXIT ;  /* 0x000000000000794d */ /* 0x000fea0003800000 */
.L_x_1:
        /* <DEDUP_REMOVED lines=14> */
.L_x_19:


//--------------------- .text._ZN7cutlass13device_kernelIN5flash19enable_sm80_to_sm89INS1_16FlashAttnFwdSm80INS1_25CollectiveMainloopFwdSm80ILi8ELi1ELb0EN4cute5tupleIJNS5_1CILi128EEENS7_ILi64EEENS7_ILi192EEEEEELi192ENS_6half_tEfNS_4arch4Sm80ELb0ELb0ELb1ELb1ELb1ELb1ELb1ELb0EEENS1_21CollectiveEpilogueFwdINS6_IJS8_SA_S9_EEENS6_IJNS7_ILi1EEESI_SI_EEESC_SE_Li256ELb1ELb1ELb0ELb0EEENS1_19SingleTileSchedulerILb1ELb0ELb1ELi128EEEEEEEEEvNT_6ParamsE --------------------------
	.section	.text._ZN7cutlass13device_kernelIN5flash19enable_sm80_to_sm89INS1_16FlashAttnFwdSm80INS1_25CollectiveMainloopFwdSm80ILi8ELi1ELb0EN4cute5tupleIJNS5_1CILi128EEENS7_ILi64EEENS7_ILi192EEEEEELi192ENS_6half_tEfNS_4arch4Sm80ELb0ELb0ELb1ELb1ELb1ELb1ELb1ELb0EEENS1_21CollectiveEpilogueFwdINS6_IJS8_SA_S9_EEENS6_IJNS7_ILi1EEESI_SI_EEESC_SE_Li256ELb1ELb1ELb0ELb0EEENS1_19SingleTileSchedulerILb1ELb0ELb1ELi128EEEEEEEEEvNT_6ParamsE,"ax",@progbits
	.align	128
.text._ZN7cutlass13device_kernelIN5flash19enable_sm80_to_sm89INS1_16FlashAttnFwdSm80INS1_25CollectiveMainloopFwdSm80ILi8ELi1ELb0EN4cute5tupleIJNS5_1CILi128EEENS7_ILi64EEENS7_ILi192EEEEEELi192ENS_6half_tEfNS_4arch4Sm80ELb0ELb0ELb1ELb1ELb1ELb1ELb1ELb0EEENS1_21CollectiveEpilogueFwdINS6_IJS8_SA_S9_EEENS6_IJNS7_ILi1EEESI_SI_EEESC_SE_Li256ELb1ELb1ELb0ELb0EEENS1_19SingleTileSchedulerILb1ELb0ELb1ELi128EEEEEEEEEvNT_6ParamsE:
        .type           _ZN7cutlass13device_kernelIN5flash19enable_sm80_to_sm89INS1_16FlashAttnFwdSm80INS1_25CollectiveMainloopFwdSm80ILi8ELi1ELb0EN4cute5tupleIJNS5_1CILi128EEENS7_ILi64EEENS7_ILi192EEEEEELi192ENS_6half_tEfNS_4arch4Sm80ELb0ELb0ELb1ELb1ELb1ELb1ELb1ELb0EEENS1_21CollectiveEpilogueFwdINS6_IJS8_SA_S9_EEENS6_IJNS7_ILi1EEESI_SI_EEESC_SE_Li256ELb1ELb1ELb0ELb0EEENS1_19SingleTileSchedulerILb1ELb0ELb1ELi128EEEEEEEEEvNT_6ParamsE,@function
        .size           _ZN7cutlass13device_kernelIN5flash19enable_sm80_to_sm89INS1_16FlashAttnFwdSm80INS1_25CollectiveMainloopFwdSm80ILi8ELi1ELb0EN4cute5tupleIJNS5_1CILi128EEENS7_ILi64EEENS7_ILi192EEEEEELi192ENS_6half_tEfNS_4arch4Sm80ELb0ELb0ELb1ELb1ELb1ELb1ELb1ELb0EEENS1_21CollectiveEpilogueFwdINS6_IJS8_SA_S9_EEENS6_IJNS7_ILi1EEESI_SI_EEESC_SE_Li256ELb1ELb1ELb0ELb0EEENS1_19SingleTileSchedulerILb1ELb0ELb1ELi128EEEEEEEEEvNT_6ParamsE,(.L_x_20 - _ZN7cutlass13device_kernelIN5flash19enable_sm80_to_sm89INS1_16FlashAttnFwdSm80INS1_25CollectiveMainloopFwdSm80ILi8ELi1ELb0EN4cute5tupleIJNS5_1CILi128EEENS7_ILi64EEENS7_ILi192EEEEEELi192ENS_6half_tEfNS_4arch4Sm80ELb0ELb0ELb1ELb1ELb1ELb1ELb1ELb0EEENS1_21CollectiveEpilogueFwdINS6_IJS8_SA_S9_EEENS6_IJNS7_ILi1EEESI_SI_EEESC_SE_Li256ELb1ELb1ELb0ELb0EEENS1_19SingleTileSchedulerILb1ELb0ELb1ELi128EEEEEEEEEvNT_6ParamsE)
        .other          _ZN7cutlass13device_kernelIN5flash19enable_sm80_to_sm89INS1_16FlashAttnFwdSm80INS1_25CollectiveMainloopFwdSm80ILi8ELi1ELb0EN4cute5tupleIJNS5_1CILi128EEENS7_ILi64EEENS7_ILi192EEEEEELi192ENS_6half_tEfNS_4arch4Sm80ELb0ELb0ELb1ELb1ELb1ELb1ELb1ELb0EEENS1_21CollectiveEpilogueFwdINS6_IJS8_SA_S9_EEENS6_IJNS7_ILi1EEESI_SI_EEESC_SE_Li256ELb1ELb1ELb0ELb0EEENS1_19SingleTileSchedulerILb1ELb0ELb1ELi128EEEEEEEEEvNT_6ParamsE,@"STO_CUDA_ENTRY STV_DEFAULT"
_ZN7cutlass13device_kernelIN5flash19enable_sm80_to_sm89INS1_16FlashAttnFwdSm80INS1_25CollectiveMainloopFwdSm80ILi8ELi1ELb0EN4cute5tupleIJNS5_1CILi128EEENS7_ILi64EEENS7_ILi192EEEEEELi192ENS_6half_tEfNS_4arch4Sm80ELb0ELb0ELb1ELb1ELb1ELb1ELb1ELb0EEENS1_21CollectiveEpilogueFwdINS6_IJS8_SA_S9_EEENS6_IJNS7_ILi1EEESI_SI_EEESC_SE_Li256ELb1ELb1ELb0ELb0EEENS1_19SingleTileSchedulerILb1ELb0ELb1ELi128EEEEEEEEEvNT_6ParamsE:
[----:B------:R-:W-:Y:S01]  /*0000*/  LDC R1, c[0x0][0x28] ;  /* 0x00000a00ff017b82 */ /* 0x000fe20000000800 */
[----:B------:R-:W-:Y:S05]  /*0010*/  EXIT ;  /* 0x000000000000794d */ /* 0x000fea0003800000 */
.L_x_2:
        /* <DEDUP_REMOVED lines=14> */
.L_x_20:


//--------------------- .text._ZN7cutlass13device_kernelIN5flash19enable_sm80_to_sm89INS1_16FlashAttnFwdSm80INS1_25CollectiveMainloopFwdSm80ILi8ELi1ELb0EN4cute5tupleIJNS5_1CILi128EEENS7_ILi64EEENS7_ILi192EEEEEELi192ENS_6half_tEfNS_4arch4Sm80ELb0ELb1ELb1ELb0ELb1ELb0ELb1ELb0EEENS1_21CollectiveEpilogueFwdINS6_IJS8_SA_S9_EEENS6_IJNS7_ILi1EEESI_SI_EEESC_SE_Li256ELb0ELb1ELb0ELb0EEENS1_19SingleTileSchedulerILb0ELb0ELb1ELi128EEEEEEEEEvNT_6ParamsE --------------------------
	.section	.text._ZN7cutlass13device_kernelIN5flash19enable_sm80_to_sm89INS1_16FlashAttnFwdSm80INS1_25CollectiveMainloopFwdSm80ILi8ELi1ELb0EN4cute5tupleIJNS5_1CILi128EEENS7_ILi64EEENS7_ILi192EEEEEELi192ENS_6half_tEfNS_4arch4Sm80ELb0ELb1ELb1ELb0ELb1ELb0ELb1ELb0EEENS1_21CollectiveEpilogueFwdINS6_IJS8_SA_S9_EEENS6_IJNS7_ILi1EEESI_SI_EEESC_SE_Li256ELb0ELb1ELb0ELb0EEENS1_19SingleTileSchedulerILb0ELb0ELb1ELi128EEEEEEEEEvNT_6ParamsE,"ax",@progbits
	.align	128
.text._ZN7cutlass13device_kernelIN5flash19enable_sm80_to_sm89INS1_16FlashAttnFwdSm80INS1_25CollectiveMainloopFwdSm80ILi8ELi1ELb0EN4cute5tupleIJNS5_1CILi128EEENS7_ILi64EEENS7_ILi192EEEEEELi192ENS_6half_tEfNS_4arch4Sm80ELb0ELb1ELb1ELb0ELb1ELb0ELb1ELb0EEENS1_21CollectiveEpilogueFwdINS6_IJS8_SA_S9_EEENS6_IJNS7_ILi1EEESI_SI_EEESC_SE_Li256ELb0ELb1ELb0ELb0EEENS1_19SingleTileSchedulerILb0ELb0ELb1ELi128EEEEEEEEEvNT_6ParamsE:
        .type           _ZN7cutlass13device_kernelIN5flash19enable_sm80_to_sm89INS1_16FlashAttnFwdSm80INS1_25CollectiveMainloopFwdSm80ILi8ELi1ELb0EN4cute5tupleIJNS5_1CILi128EEENS7_ILi64EEENS7_ILi192EEEEEELi192ENS_6half_tEfNS_4arch4Sm80ELb0ELb1ELb1ELb0ELb1ELb0ELb1ELb0EEENS1_21CollectiveEpilogueFwdINS6_IJS8_SA_S9_EEENS6_IJNS7_ILi1EEESI_SI_EEESC_SE_Li256ELb0ELb1ELb0ELb0EEENS1_19SingleTileSchedulerILb0ELb0ELb1ELi128EEEEEEEEEvNT_6ParamsE,@function
        .size           _ZN7cutlass13device_kernelIN5flash19enable_sm80_to_sm89INS1_16FlashAttnFwdSm80INS1_25CollectiveMainloopFwdSm80ILi8ELi1ELb0EN4cute5tupleIJNS5_1CILi128EEENS7_ILi64EEENS7_ILi192EEEEEELi192ENS_6half_tEfNS_4arch4Sm80ELb0ELb1ELb1ELb0ELb1ELb0ELb1ELb0EEENS1_21CollectiveEpilogueFwdINS6_IJS8_SA_S9_EEENS6_IJNS7_ILi1EEESI_SI_EEESC_SE_Li256ELb0ELb1ELb0ELb0EEENS1_19SingleTileSchedulerILb0ELb0ELb1ELi128EEEEEEEEEvNT_6ParamsE,(.L_x_21 - _ZN7cutlass13device_kernelIN5flash19enable_sm80_to_sm89INS1_16FlashAttnFwdSm80INS1_25CollectiveMainloopFwdSm80ILi8ELi1ELb0EN4cute5tupleIJNS5_1CILi128EEENS7_ILi64EEENS7_ILi192EEEEEELi192ENS_6half_tEfNS_4arch4Sm80ELb0ELb1ELb1ELb0ELb1ELb0ELb1ELb0EEENS1_21CollectiveEpilogueFwdINS6_IJS8_SA_S9_EEENS6_IJNS7_ILi1EEESI_SI_EEESC_SE_Li256ELb0ELb1ELb0ELb0EEENS1_19SingleTileSchedulerILb0ELb0ELb1ELi128EEEEEEEEEvNT_6ParamsE)
        .other          _ZN7cutlass13device_kernelIN5flash19enable_sm80_to_sm89INS1_16FlashAttnFwdSm80INS1_25CollectiveMainloopFwdSm80ILi8ELi1ELb0EN4cute5tupleIJNS5_1CILi128EEENS7_ILi64EEENS7_ILi192EEEEEELi192ENS_6half_tEfNS_4arch4Sm80ELb0ELb1ELb1ELb0ELb1ELb0ELb1ELb0EEENS1_21CollectiveEpilogueFwdINS6_IJS8_SA_S9_EEENS6_IJNS7_ILi1EEESI_SI_EEESC_SE_Li256ELb0ELb1ELb0ELb0EEENS1_19SingleTileSchedulerILb0ELb0ELb1ELi128EEEEEEEEEvNT_6ParamsE,@"STO_CUDA_ENTRY STV_DEFAULT"
_ZN7cutlass13device_kernelIN5flash19enable_sm80_to_sm89INS1_16FlashAttnFwdSm80INS1_25CollectiveMainloopFwdSm80ILi8ELi1ELb0EN4cute5tupleIJNS5_1CILi128EEENS7_ILi64EEENS7_ILi192EEEEEELi192ENS_6half_tEfNS_4arch4Sm80ELb0ELb1ELb1ELb0ELb1ELb0ELb1ELb0EEENS1_21CollectiveEpilogueFwdINS6_IJS8_SA_S9_EEENS6_IJNS7_ILi1EEESI_SI_EEESC_SE_Li256ELb0ELb1ELb0ELb0EEENS1_19SingleTileSchedulerILb0ELb0ELb1ELi128EEEEEEEEEvNT_6ParamsE:
[----:B------:R-:W-:Y:S01]  /*0000*/  LDC R1, c[0x0][0x28] ;  /* 0x00000a00ff017b82 */ /* 0x000fe20000000800 */
[----:B------:R-:W-:Y:S05]  /*0010*/  EXIT ;  /* 0x000000000000794d */ /* 0x000fea0003800000 */
.L_x_3:
        /* <DEDUP_REMOVED lines=14> */
.L_x_21:


//--------------------- .text._ZN7cutlass13device_kernelIN5flash19enable_sm80_to_sm89INS1_16FlashAttnFwdSm80INS1_25CollectiveMainloopFwdSm80ILi8ELi1ELb0EN4cute5tupleIJNS5_1CILi128EEENS7_ILi64EEENS7_ILi192EEEEEELi192ENS_6half_tEfNS_4arch4Sm80ELb0ELb1ELb1ELb1ELb1ELb0ELb1ELb0EEENS1_21CollectiveEpilogueFwdINS6_IJS8_SA_S9_EEENS6_IJNS7_ILi1EEESI_SI_EEESC_SE_Li256ELb1ELb1ELb0ELb0EEENS1_19SingleTileSchedulerILb1ELb0ELb1ELi128EEEEEEEEEvNT_6ParamsE --------------------------
	.section	.text._ZN7cutlass13device_kernelIN5flash19enable_sm80_to_sm89INS1_16FlashAttnFwdSm80INS1_25CollectiveMainloopFwdSm80ILi8ELi1ELb0EN4cute5tupleIJNS5_1CILi128EEENS7_ILi64EEENS7_ILi192EEEEEELi192ENS_6half_tEfNS_4arch4Sm80ELb0ELb1ELb1ELb1ELb1ELb0ELb1ELb0EEENS1_21CollectiveEpilogueFwdINS6_IJS8_SA_S9_EEENS6_IJNS7_ILi1EEESI_SI_EEESC_SE_Li256ELb1ELb1ELb0ELb0EEENS1_19SingleTileSchedulerILb1ELb0ELb1ELi128EEEEEEEEEvNT_6ParamsE,"ax",@progbits
	.align	128
.text._ZN7cutlass13device_kernelIN5flash19enable_sm80_to_sm89INS1_16FlashAttnFwdSm80INS1_25CollectiveMainloopFwdSm80ILi8ELi1ELb0EN4cute5tupleIJNS5_1CILi128EEENS7_ILi64EEENS7_ILi192EEEEEELi192ENS_6half_tEfNS_4arch4Sm80ELb0ELb1ELb1ELb1ELb1ELb0ELb1ELb0EEENS1_21CollectiveEpilogueFwdINS6_IJS8_SA_S9_EEENS6_IJNS7_ILi1EEESI_SI_EEESC_SE_Li256ELb1ELb1ELb0ELb0EEENS1_19SingleTileSchedulerILb1ELb0ELb1ELi128EEEEEEEEEvNT_6ParamsE:
        .type           _ZN7cutlass13device_kernelIN5flash19enable_sm80_to_sm89INS1_16FlashAttnFwdSm80INS1_25CollectiveMainloopFwdSm80ILi8ELi1ELb0EN4cute5tupleIJNS5_1CILi128EEENS7_ILi64EEENS7_ILi192EEEEEELi192ENS_6half_tEfNS_4arch4Sm80ELb0ELb1ELb1ELb1ELb1ELb0ELb1ELb0EEENS1_21CollectiveEpilogueFwdINS6_IJS8_SA_S9_EEENS6_IJNS7_ILi1EEESI_SI_EEESC_SE_Li256ELb1ELb1ELb0ELb0EEENS1_19SingleTileSchedulerILb1ELb0ELb1ELi128EEEEEEEEEvNT_6ParamsE,@function
        .size           _ZN7cutlass13device_kernelIN5flash19enable_sm80_to_sm89INS1_16FlashAttnFwdSm80INS1_25CollectiveMainloopFwdSm80ILi8ELi1ELb0EN4cute5tupleIJNS5_1CILi128EEENS7_ILi64EEENS7_ILi192EEEEEELi192ENS_6half_tEfNS_4arch4Sm80ELb0ELb1ELb1ELb1ELb1ELb0ELb1ELb0EEENS1_21CollectiveEpilogueFwdINS6_IJS8_SA_S9_EEENS6_IJNS7_ILi1EEESI_SI_EEESC_SE_Li256ELb1ELb1ELb0ELb0EEENS1_19SingleTileSchedulerILb1ELb0ELb1ELi128EEEEEEEEEvNT_6ParamsE,(.L_x_22 - _ZN7cutlass13device_kernelIN5flash19enable_sm80_to_sm89INS1_16FlashAttnFwdSm80INS1_25CollectiveMainloopFwdSm80ILi8ELi1ELb0EN4cute5tupleIJNS5_1CILi128EEENS7_ILi64EEENS7_ILi192EEEEEELi192ENS_6half_tEfNS_4arch4Sm80ELb0ELb1ELb1ELb1ELb1ELb0ELb1ELb0EEENS1_21CollectiveEpilogueFwdINS6_IJS8_SA_S9_EEENS6_IJNS7_ILi1EEESI_SI_EEESC_SE_Li256ELb1ELb1ELb0ELb0EEENS1_19SingleTileSchedulerILb1ELb0ELb1ELi128EEEEEEEEEvNT_6ParamsE)
        .other          _ZN7cutlass13device_kernelIN5flash19enable_sm80_to_sm89INS1_16FlashAttnFwdSm80INS1_25CollectiveMainloopFwdSm80ILi8ELi1ELb0EN4cute5tupleIJNS5_1CILi128EEENS7_ILi64EEENS7_ILi192EEEEEELi192ENS_6half_tEfNS_4arch4Sm80ELb0ELb1ELb1ELb1ELb1ELb0ELb1ELb0EEENS1_21CollectiveEpilogueFwdINS6_IJS8_SA_S9_EEENS6_IJNS7_ILi1EEESI_SI_EEESC_SE_Li256ELb1ELb1ELb0ELb0EEENS1_19SingleTileSchedulerILb1ELb0ELb1ELi128EEEEEEEEEvNT_6ParamsE,@"STO_CUDA_ENTRY STV_DEFAULT"
_ZN7cutlass13device_kernelIN5flash19enable_sm80_to_sm89INS1_16FlashAttnFwdSm80INS1_25CollectiveMainloopFwdSm80ILi8ELi1ELb0EN4cute5tupleIJNS5_1CILi128EEENS7_ILi64EEENS7_ILi192EEEEEELi192ENS_6half_tEfNS_4arch4Sm80ELb0ELb1ELb1ELb1ELb1ELb0ELb1ELb0EEENS1_21CollectiveEpilogueFwdINS6_IJS8_SA_S9_EEENS6_IJNS7_ILi1EEESI_SI_EEESC_SE_Li256ELb1ELb1ELb0ELb0EEENS1_19SingleTileSchedulerILb1ELb0ELb1ELi128EEEEEEEEEvNT_6ParamsE:
[----:B------:R-:W-:Y:S01]  /*0000*/  LDC R1, c[0x0][0x28] ;  /* 0x00000a00ff017b82 */ /* 0x000fe20000000800 */
[----:B------:R-:W-:Y:S05]  /*0010*/  EXIT ;  /* 0x000000000000794d */ /* 0x000fea0003800000 */
.L_x_4:
        /* <DEDUP_REMOVED lines=14> */
.L_x_22:


//--------------------- .text._ZN7cutlass13device_kernelIN5flash19enable_sm80_to_sm89INS1_16FlashAttnFwdSm80INS1_25CollectiveMainloopFwdSm80ILi8ELi1ELb0EN4cute5tupleIJNS5_1CILi128EEENS7_ILi64EEENS7_ILi192EEEEEELi192ENS_6half_tEfNS_4arch4Sm80ELb0ELb1ELb1ELb1ELb1ELb1ELb1ELb0EEENS1_21CollectiveEpilogueFwdINS6_IJS8_SA_S9_EEENS6_IJNS7_ILi1EEESI_SI_EEESC_SE_Li256ELb1ELb1ELb0ELb0EEENS1_19SingleTileSchedulerILb1ELb0ELb1ELi128EEEEEEEEEvNT_6ParamsE --------------------------
	.section	.text._ZN7cutlass13device_kernelIN5flash19enable_sm80_to_sm89INS1_16FlashAttnFwdSm80INS1_25CollectiveMainloopFwdSm80ILi8ELi1ELb0EN4cute5tupleIJNS5_1CILi128EEENS7_ILi64EEENS7_ILi192EEEEEELi192ENS_6half_tEfNS_4arch4Sm80ELb0ELb1ELb1ELb1ELb1ELb1ELb1ELb0EEENS1_21CollectiveEpilogueFwdINS6_IJS8_SA_S9_EEENS6_IJNS7_ILi1EEESI_SI_EEESC_SE_Li256ELb1ELb1ELb0ELb0EEENS1_19SingleTileSchedulerILb1ELb0ELb1ELi128EEEEEEEEEvNT_6ParamsE,"ax",@progbits
	.align	128
.text._ZN7cutlass13device_kernelIN5flash19enable_sm80_to_sm89INS1_16FlashAttnFwdSm80INS1_25CollectiveMainloopFwdSm80ILi8ELi1ELb0EN4cute5tupleIJNS5_1CILi128EEENS7_ILi64EEENS7_ILi192EEEEEELi192ENS_6half_tEfNS_4arch4Sm80ELb0ELb1ELb1ELb1ELb1ELb1ELb1ELb0EEENS1_21CollectiveEpilogueFwdINS6_IJS8_SA_S9_EEENS6_IJNS7_ILi1EEESI_SI_EEESC_SE_Li256ELb1ELb1ELb0ELb0EEENS1_19SingleTileSchedulerILb1ELb0ELb1ELi128EEEEEEEEEvNT_6ParamsE:
        .type           _ZN7cutlass13device_kernelIN5flash19enable_sm80_to_sm89INS1_16FlashAttnFwdSm80INS1_25CollectiveMainloopFwdSm80ILi8ELi1ELb0EN4cute5tupleIJNS5_1CILi128EEENS7_ILi64EEENS7_ILi192EEEEEELi192ENS_6half_tEfNS_4arch4Sm80ELb0ELb1ELb1ELb1ELb1ELb1ELb1ELb0EEENS1_21CollectiveEpilogueFwdINS6_IJS8_SA_S9_EEENS6_IJNS7_ILi1EEESI_SI_EEESC_SE_Li256ELb1ELb1ELb0ELb0EEENS1_19SingleTileSchedulerILb1ELb0ELb1ELi128EEEEEEEEEvNT_6ParamsE,@function
        .size           _ZN7cutlass13device_kernelIN5flash19enable_sm80_to_sm89INS1_16FlashAttnFwdSm80INS1_25CollectiveMainloopFwdSm80ILi8ELi1ELb0EN4cute5tupleIJNS5_1CILi128EEENS7_ILi64EEENS7_ILi192EEEEEELi192ENS_6half_tEfNS_4arch4Sm80ELb0ELb1ELb1ELb1ELb1ELb1ELb1ELb0EEENS1_21CollectiveEpilogueFwdINS6_IJS8_SA_S9_EEENS6_IJNS7_ILi1EEESI_SI_EEESC_SE_Li256ELb1ELb1ELb0ELb0EEENS1_19SingleTileSchedulerILb1ELb0ELb1ELi128EEEEEEEEEvNT_6ParamsE,(.L_x_23 - _ZN7cutlass13device_kernelIN5flash19enable_sm80_to_sm89INS1_16FlashAttnFwdSm80INS1_25CollectiveMainloopFwdSm80ILi8ELi1ELb0EN4cute5tupleIJNS5_1CILi128EEENS7_ILi64EEENS7_ILi192EEEEEELi192ENS_6half_tEfNS_4arch4Sm80ELb0ELb1ELb1ELb1ELb1ELb1ELb1ELb0EEENS1_21CollectiveEpilogueFwdINS6_IJS8_SA_S9_EEENS6_IJNS7_ILi1EEESI_SI_EEESC_SE_Li256ELb1ELb1ELb0ELb0EEENS1_19SingleTileSchedulerILb1ELb0ELb1ELi128EEEEEEEEEvNT_6ParamsE)
        .other          _ZN7cutlass13device_kernelIN5flash19enable_sm80_to_sm89INS1_16FlashAttnFwdSm80INS1_25CollectiveMainloopFwdSm80ILi8ELi1ELb0EN4cute5tupleIJNS5_1CILi128EEENS7_ILi64EEENS7_ILi192EEEEEELi192ENS_6half_tEfNS_4arch4Sm80ELb0ELb1ELb1ELb1ELb1ELb1ELb1ELb0EEENS1_21CollectiveEpilogueFwdINS6_IJS8_SA_S9_EEENS6_IJNS7_ILi1EEESI_SI_EEESC_SE_Li256ELb1ELb1ELb0ELb0EEENS1_19SingleTileSchedulerILb1ELb0ELb1ELi128EEEEEEEEEvNT_6ParamsE,@"STO_CUDA_ENTRY STV_DEFAULT"
_ZN7cutlass13device_kernelIN5flash19enable_sm80_to_sm89INS1_16FlashAttnFwdSm80INS1_25CollectiveMainloopFwdSm80ILi8ELi1ELb0EN4cute5tupleIJNS5_1CILi128EEENS7_ILi64EEENS7_ILi192EEEEEELi192ENS_6half_tEfNS_4arch4Sm80ELb0ELb1ELb1ELb1ELb1ELb1ELb1ELb0EEENS1_21CollectiveEpilogueFwdINS6_IJS8_SA_S9_EEENS6_IJNS7_ILi1EEESI_SI_EEESC_SE_Li256ELb1ELb1ELb0ELb0EEENS1_19SingleTileSchedulerILb1ELb0ELb1ELi128EEEEEEEEEvNT_6ParamsE:
[----:B------:R-:W-:Y:S01]  /*0000*/  LDC R1, c[0x0][0x28] ;  /* 0x00000a00ff017b82 */ /* 0x000fe20000000800 */
[----:B------:R-:W-:Y:S05]  /*0010*/  EXIT ;  /* 0x000000000000794d */ /* 0x000fea0003800000 */
.L_x_5:
        /* <DEDUP_REMOVED lines=14> */
.L_x_23:


//--------------------- .text._ZN7cutlass13device_kernelIN5flash19enable_sm80_to_sm89INS1_16FlashAttnFwdSm80INS1_25CollectiveMainloopFwdSm80ILi8ELi1ELb0EN4cute5tupleIJNS5_1CILi128EEENS7_ILi64EEENS7_ILi192EEEEEELi192ENS_6half_tEfNS_4arch4Sm80ELb1ELb0ELb1ELb0ELb1ELb0ELb1ELb0EEENS1_21CollectiveEpilogueFwdINS6_IJS8_SA_S9_EEENS6_IJNS7_ILi1EEESI_SI_EEESC_SE_Li256ELb0ELb1ELb0ELb0EEENS1_30DynamicPersistentTileSchedulerILi256ELi256ELb0ELb1ELb0EEEEEEEEEvNT_6ParamsE --------------------------
	.section	.text._ZN7cutlass13device_kernelIN5flash19enable_sm80_to_sm89INS1_16FlashAttnFwdSm80INS1_25CollectiveMainloopFwdSm80ILi8ELi1ELb0EN4cute5tupleIJNS5_1CILi128EEENS7_ILi64EEENS7_ILi192EEEEEELi192ENS_6half_tEfNS_4arch4Sm80ELb1ELb0ELb1ELb0ELb1ELb0ELb1ELb0EEENS1_21CollectiveEpilogueFwdINS6_IJS8_SA_S9_EEENS6_IJNS7_ILi1EEESI_SI_EEESC_SE_Li256ELb0ELb1ELb0ELb0EEENS1_30DynamicPersistentTileSchedulerILi256ELi256ELb0ELb1ELb0EEEEEEEEEvNT_6ParamsE,"ax",@progbits
	.align	128
.text._ZN7cutlass13device_kernelIN5flash19enable_sm80_to_sm89INS1_16FlashAttnFwdSm80INS1_25CollectiveMainloopFwdSm80ILi8ELi1ELb0EN4cute5tupleIJNS5_1CILi128EEENS7_ILi64EEENS7_ILi192EEEEEELi192ENS_6half_tEfNS_4arch4Sm80ELb1ELb0ELb1ELb0ELb1ELb0ELb1ELb0EEENS1_21CollectiveEpilogueFwdINS6_IJS8_SA_S9_EEENS6_IJNS7_ILi1EEESI_SI_EEESC_SE_Li256ELb0ELb1ELb0ELb0EEENS1_30DynamicPersistentTileSchedulerILi256ELi256ELb0ELb1ELb0EEEEEEEEEvNT_6ParamsE:
        .type           _ZN7cutlass13device_kernelIN5flash19enable_sm80_to_sm89INS1_16FlashAttnFwdSm80INS1_25CollectiveMainloopFwdSm80ILi8ELi1ELb0EN4cute5tupleIJNS5_1CILi128EEENS7_ILi64EEENS7_ILi192EEEEEELi192ENS_6half_tEfNS_4arch4Sm80ELb1ELb0ELb1ELb0ELb1ELb0ELb1ELb0EEENS1_21CollectiveEpilogueFwdINS6_IJS8_SA_S9_EEENS6_IJNS7_ILi1EEESI_SI_EEESC_SE_Li256ELb0ELb1ELb0ELb0EEENS1_30DynamicPersistentTileSchedulerILi256ELi256ELb0ELb1ELb0EEEEEEEEEvNT_6ParamsE,@function
        .size           _ZN7cutlass13device_kernelIN5flash19enable_sm80_to_sm89INS1_16FlashAttnFwdSm80INS1_25CollectiveMainloopFwdSm80ILi8ELi1ELb0EN4cute5tupleIJNS5_1CILi128EEENS7_ILi64EEENS7_ILi192EEEEEELi192ENS_6half_tEfNS_4arch4Sm80ELb1ELb0ELb1ELb0ELb1ELb0ELb1ELb0EEENS1_21CollectiveEpilogueFwdINS6_IJS8_SA_S9_EEENS6_IJNS7_ILi1EEESI_SI_EEESC_SE_Li256ELb0ELb1ELb0ELb0EEENS1_30DynamicPersistentTileSchedulerILi256ELi256ELb0ELb1ELb0EEEEEEEEEvNT_6ParamsE,(.L_x_24 - _ZN7cutlass13device_kernelIN5flash19enable_sm80_to_sm89INS1_16FlashAttnFwdSm80INS1_25CollectiveMainloopFwdSm80ILi8ELi1ELb0EN4cute5tupleIJNS5_1CILi128EEENS7_ILi64EEENS7_ILi192EEEEEELi192ENS_6half_tEfNS_4arch4Sm80ELb1ELb0ELb1ELb0ELb1ELb0ELb1ELb0EEENS1_21CollectiveEpilogueFwdINS6_IJS8_SA_S9_EEENS6_IJNS7_ILi1EEESI_SI_EEESC_SE_Li256ELb0ELb1ELb0ELb0EEENS1_30DynamicPersistentTileSchedulerILi256ELi256ELb0ELb1ELb0EEEEEEEEEvNT_6ParamsE)
        .other          _ZN7cutlass13device_kernelIN5flash19enable_sm80_to_sm89INS1_16FlashAttnFwdSm80INS1_25CollectiveMainloopFwdSm80ILi8ELi1ELb0EN4cute5tupleIJNS5_1CILi128EEENS7_ILi64EEENS7_ILi192EEEEEELi192ENS_6half_tEfNS_4arch4Sm80ELb1ELb0ELb1ELb0ELb1ELb0ELb1ELb0EEENS1_21CollectiveEpilogueFwdINS6_IJS8_SA_S9_EEENS6_IJNS7_ILi1EEESI_SI_EEESC_SE_Li256ELb0ELb1ELb0ELb0EEENS1_30DynamicPersistentTileSchedulerILi256ELi256ELb0ELb1ELb0EEEEEEEEEvNT_6ParamsE,@"STO_CUDA_ENTRY STV_DEFAULT"
_ZN7cutlass13device_kernelIN5flash19enable_sm80_to_sm89INS1_16FlashAttnFwdSm80INS1_25CollectiveMainloopFwdSm80ILi8ELi1ELb0EN4cute5tupleIJNS5_1CILi128EEENS7_ILi64EEENS7_ILi192EEEEEELi192ENS_6half_tEfNS_4arch4Sm80ELb1ELb0ELb1ELb0ELb1ELb0ELb1ELb0EEENS1_21CollectiveEpilogueFwdINS6_IJS8_SA_S9_EEENS6_IJNS7_ILi1EEESI_SI_EEESC_SE_Li256ELb0ELb1ELb0ELb0EEENS1_30DynamicPersistentTileSchedulerILi256ELi256ELb0ELb1ELb0EEEEEEEEEvNT_6ParamsE:
[----:B------:R-:W-:Y:S01]  /*0000*/  LDC R1, c[0x0][0x28] ;  /* 0x00000a00ff017b82 */ /* 0x000fe20000000800 */
[----:B------:R-:W-:Y:S05]  /*0010*/  EXIT ;  /* 0x000000000000794d */ /* 0x000fea0003800000 */
.L_x_6:
        /* <DEDUP_REMOVED lines=14> */
.L_x_24:


//--------------------- .text._ZN7cutlass13device_kernelIN5flash19enable_sm80_to_sm89INS1_16FlashAttnFwdSm80INS1_25CollectiveMainloopFwdSm80ILi8ELi1ELb0EN4cute5tupleIJNS5_1CILi128EEENS7_ILi64EEENS7_ILi192EEEEEELi192ENS_6half_tEfNS_4arch4Sm80ELb1ELb0ELb1ELb1ELb1ELb0ELb1ELb0EEENS1_21CollectiveEpilogueFwdINS6_IJS8_SA_S9_EEENS6_IJNS7_ILi1EEESI_SI_EEESC_SE_Li256ELb1ELb1ELb0ELb0EEENS1_19SingleTileSchedulerILb1ELb0ELb1ELi128EEEEEEEEEvNT_6ParamsE --------------------------
	.section	.text._ZN7cutlass13device_kernelIN5flash19enable_sm80_to_sm89INS1_16FlashAttnFwdSm80INS1_25CollectiveMainloopFwdSm80ILi8ELi1ELb0EN4cute5tupleIJNS5_1CILi128EEENS7_ILi64EEENS7_ILi192EEEEEELi192ENS_6half_tEfNS_4arch4Sm80ELb1ELb0ELb1ELb1ELb1ELb0ELb1ELb0EEENS1_21CollectiveEpilogueFwdINS6_IJS8_SA_S9_EEENS6_IJNS7_ILi1EEESI_SI_EEESC_SE_Li256ELb1ELb1ELb0ELb0EEENS1_19SingleTileSchedulerILb1ELb0ELb1ELi128EEEEEEEEEvNT_6ParamsE,"ax",@progbits
	.align	128
.text._ZN7cutlass13device_kernelIN5flash19enable_sm80_to_sm89INS1_16FlashAttnFwdSm80INS1_25CollectiveMainloopFwdSm80ILi8ELi1ELb0EN4cute5tupleIJNS5_1CILi128EEENS7_ILi64EEENS7_ILi192EEEEEELi192ENS_6half_tEfNS_4arch4Sm80ELb1ELb0ELb1ELb1ELb1ELb0ELb1ELb0EEENS1_21CollectiveEpilogueFwdINS6_IJS8_SA_S9_EEENS6_IJNS7_ILi1EEESI_SI_EEESC_SE_Li256ELb1ELb1ELb0ELb0EEENS1_19SingleTileSchedulerILb1ELb0ELb1ELi128EEEEEEEEEvNT_6ParamsE:
        .type           _ZN7cutlass13device_kernelIN5flash19enable_sm80_to_sm89INS1_16FlashAttnFwdSm80INS1_25CollectiveMainloopFwdSm80ILi8ELi1ELb0EN4cute5tupleIJNS5_1CILi128EEENS7_ILi64EEENS7_ILi192EEEEEELi192ENS_6half_tEfNS_4arch4Sm80ELb1ELb0ELb1ELb1ELb1ELb0ELb1ELb0EEENS1_21CollectiveEpilogueFwdINS6_IJS8_SA_S9_EEENS6_IJNS7_ILi1EEESI_SI_EEESC_SE_Li256ELb1ELb1ELb0ELb0EEENS1_19SingleTileSchedulerILb1ELb0ELb1ELi128EEEEEEEEEvNT_6ParamsE,@function
        .size           _ZN7cutlass13device_kernelIN5flash19enable_sm80_to_sm89INS1_16FlashAttnFwdSm80INS1_25CollectiveMainloopFwdSm80ILi8ELi1ELb0EN4cute5tupleIJNS5_1CILi128EEENS7_ILi64EEENS7_ILi192EEEEEELi192ENS_6half_tEfNS_4arch4Sm80ELb1ELb0ELb1ELb1ELb1ELb0ELb1ELb0EEENS1_21CollectiveEpilogueFwdINS6_IJS8_SA_S9_EEENS6_IJNS7_ILi1EEESI_SI_EEESC_SE_Li256ELb1ELb1ELb0ELb0EEENS1_19SingleTileSchedulerILb1ELb0ELb1ELi128EEEEEEEEEvNT_6ParamsE,(.L_x_25 - _ZN7cutlass13device_kernelIN5flash19enable_sm80_to_sm89INS1_16FlashAttnFwdSm80INS1_25CollectiveMainloopFwdSm80ILi8ELi1ELb0EN4cute5tupleIJNS5_1CILi128EEENS7_ILi64EEENS7_ILi192EEEEEELi192ENS_6half_tEfNS_4arch4Sm80ELb1ELb0ELb1ELb1ELb1ELb0ELb1ELb0EEENS1_21CollectiveEpilogueFwdINS6_IJS8_SA_S9_EEENS6_IJNS7_ILi1EEESI_SI_EEESC_SE_Li256ELb1ELb1ELb0ELb0EEENS1_19SingleTileSchedulerILb1ELb0ELb1ELi128EEEEEEEEEvNT_6ParamsE)
        .other          _ZN7cutlass13device_kernelIN5flash19enable_sm80_to_sm89INS1_16FlashAttnFwdSm80INS1_25CollectiveMainloopFwdSm80ILi8ELi1ELb0EN4cute5tupleIJNS5_1CILi128EEENS7_ILi64EEENS7_ILi192EEEEEELi192ENS_6half_tEfNS_4arch4Sm80ELb1ELb0ELb1ELb1ELb1ELb0ELb1ELb0EEENS1_21CollectiveEpilogueFwdINS6_IJS8_SA_S9_EEENS6_IJNS7_ILi1EEESI_SI_EEESC_SE_Li256ELb1ELb1ELb0ELb0EEENS1_19SingleTileSchedulerILb1ELb0ELb1ELi128EEEEEEEEEvNT_6ParamsE,@"STO_CUDA_ENTRY STV_DEFAULT"
_ZN7cutlass13device_kernelIN5flash19enable_sm80_to_sm89INS1_16FlashAttnFwdSm80INS1_25CollectiveMainloopFwdSm80ILi8ELi1ELb0EN4cute5tupleIJNS5_1CILi128EEENS7_ILi64EEENS7_ILi192EEEEEELi192ENS_6half_tEfNS_4arch4Sm80ELb1ELb0ELb1ELb1ELb1ELb0ELb1ELb0EEENS1_21CollectiveEpilogueFwdINS6_IJS8_SA_S9_EEENS6_IJNS7_ILi1EEESI_SI_EEESC_SE_Li256ELb1ELb1ELb0ELb0EEENS1_19SingleTileSchedulerILb1ELb0ELb1ELi128EEEEEEEEEvNT_6ParamsE:
[----:B------:R-:W-:Y:S01]  /*0000*/  LDC R1, c[0x0][0x28] ;  /* 0x00000a00ff017b82 */ /* 0x000fe20000000800 */
[----:B------:R-:W-:Y:S05]  /*0010*/  EXIT ;  /* 0x000000000000794d */ /* 0x000fea0003800000 */
.L_x_7:
        /* <DEDUP_REMOVED lines=14> */
.L_x_25:


//--------------------- .text._ZN7cutlass13device_kernelIN5flash19enable_sm80_to_sm89INS1_16FlashAttnFwdSm80INS1_25CollectiveMainloopFwdSm80ILi8ELi1ELb0EN4cute5tupleIJNS5_1CILi128EEENS7_ILi64EEENS7_ILi192EEEEEELi192ENS_6half_tEfNS_4arch4Sm80ELb1ELb0ELb1ELb1ELb1ELb1ELb1ELb0EEENS1_21CollectiveEpilogueFwdINS6_IJS8_SA_S9_EEENS6_IJNS7_ILi1EEESI_SI_EEESC_SE_Li256ELb1ELb1ELb0ELb0EEENS1_19SingleTileSchedulerILb1ELb0ELb1ELi128EEEEEEEEEvNT_6ParamsE --------------------------
	.section	.text._ZN7cutlass13device_kernelIN5flash19enable_sm80_to_sm89INS1_16FlashAttnFwdSm80INS1_25CollectiveMainloopFwdSm80ILi8ELi1ELb0EN4cute5tupleIJNS5_1CILi128EEENS7_ILi64EEENS7_ILi192EEEEEELi192ENS_6half_tEfNS_4arch4Sm80ELb1ELb0ELb1ELb1ELb1ELb1ELb1ELb0EEENS1_21CollectiveEpilogueFwdINS6_IJS8_SA_S9_EEENS6_IJNS7_ILi1EEESI_SI_EEESC_SE_Li256ELb1ELb1ELb0ELb0EEENS1_19SingleTileSchedulerILb1ELb0ELb1ELi128EEEEEEEEEvNT_6ParamsE,"ax",@progbits
	.align	128
.text._ZN7cutlass13device_kernelIN5flash19enable_sm80_to_sm89INS1_16FlashAttnFwdSm80INS1_25CollectiveMainloopFwdSm80ILi8ELi1ELb0EN4cute5tupleIJNS5_1CILi128EEENS7_ILi64EEENS7_ILi192EEEEEELi192ENS_6half_tEfNS_4arch4Sm80ELb1ELb0ELb1ELb1ELb1ELb1ELb1ELb0EEENS1_21CollectiveEpilogueFwdINS6_IJS8_SA_S9_EEENS6_IJNS7_ILi1EEESI_SI_EEESC_SE_Li256ELb1ELb1ELb0ELb0EEENS1_19SingleTileSchedulerILb1ELb0ELb1ELi128EEEEEEEEEvNT_6ParamsE:
        .type           _ZN7cutlass13device_kernelIN5flash19enable_sm80_to_sm89INS1_16FlashAttnFwdSm80INS1_25CollectiveMainloopFwdSm80ILi8ELi1ELb0EN4cute5tupleIJNS5_1CILi128EEENS7_ILi64EEENS7_ILi192EEEEEELi192ENS_6half_tEfNS_4arch4Sm80ELb1ELb0ELb1ELb1ELb1ELb1ELb1ELb0EEENS1_21CollectiveEpilogueFwdINS6_IJS8_SA_S9_EEENS6_IJNS7_ILi1EEESI_SI_EEESC_SE_Li256ELb1ELb1ELb0ELb0EEENS1_19SingleTileSchedulerILb1ELb0ELb1ELi128EEEEEEEEEvNT_6ParamsE,@function
        .size           _ZN7cutlass13device_kernelIN5flash19enable_sm80_to_sm89INS1_16FlashAttnFwdSm80INS1_25CollectiveMainloopFwdSm80ILi8ELi1ELb0EN4cute5tupleIJNS5_1CILi128EEENS7_ILi64EEENS7_ILi192EEEEEELi192ENS_6half_tEfNS_4arch4Sm80ELb1ELb0ELb1ELb1ELb1ELb1ELb1ELb0EEENS1_21CollectiveEpilogueFwdINS6_IJS8_SA_S9_EEENS6_IJNS7_ILi1EEESI_SI_EEESC_SE_Li256ELb1ELb1ELb0ELb0EEENS1_19SingleTileSchedulerILb1ELb0ELb1ELi128EEEEEEEEEvNT_6ParamsE,(.L_x_26 - _ZN7cutlass13device_kernelIN5flash19enable_sm80_to_sm89INS1_16FlashAttnFwdSm80INS1_25CollectiveMainloopFwdSm80ILi8ELi1ELb0EN4cute5tupleIJNS5_1CILi128EEENS7_ILi64EEENS7_ILi192EEEEEELi192ENS_6half_tEfNS_4arch4Sm80ELb1ELb0ELb1ELb1ELb1ELb1ELb1ELb0EEENS1_21CollectiveEpilogueFwdINS6_IJS8_SA_S9_EEENS6_IJNS7_ILi1EEESI_SI_EEESC_SE_Li256ELb1ELb1ELb0ELb0EEENS1_19SingleTileSchedulerILb1ELb0ELb1ELi128EEEEEEEEEvNT_6ParamsE)
        .other          _ZN7cutlass13device_kernelIN5flash19enable_sm80_to_sm89INS1_16FlashAttnFwdSm80INS1_25CollectiveMainloopFwdSm80ILi8ELi1ELb0EN4cute5tupleIJNS5_1CILi128EEENS7_ILi64EEENS7_ILi192EEEEEELi192ENS_6half_tEfNS_4arch4Sm80ELb1ELb0ELb1ELb1ELb1ELb1ELb1ELb0EEENS1_21CollectiveEpilogueFwdINS6_IJS8_SA_S9_EEENS6_IJNS7_ILi1EEESI_SI_EEESC_SE_Li256ELb1ELb1ELb0ELb0EEENS1_19SingleTileSchedulerILb1ELb0ELb1ELi128EEEEEEEEEvNT_6ParamsE,@"STO_CUDA_ENTRY STV_DEFAULT"
_ZN7cutlass13device_kernelIN5flash19enable_sm80_to_sm89INS1_16FlashAttnFwdSm80INS1_25CollectiveMainloopFwdSm80ILi8ELi1ELb0EN4cute5tupleIJNS5_1CILi128EEENS7_ILi64EEENS7_ILi192EEEEEELi192ENS_6half_tEfNS_4arch4Sm80ELb1ELb0ELb1ELb1ELb1ELb1ELb1ELb0EEENS1_21CollectiveEpilogueFwdINS6_IJS8_SA_S9_EEENS6_IJNS7_ILi1EEESI_SI_EEESC_SE_Li256ELb1ELb1ELb0ELb0EEENS1_19SingleTileSchedulerILb1ELb0ELb1ELi128EEEEEEEEEvNT_6ParamsE:
[----:B------:R-:W-:Y:S01]  /*0000*/  LDC R1, c[0x0][0x28] ;  /* 0x00000a00ff017b82 */ /* 0x000fe20000000800 */
[----:B------:R-:W-:Y:S05]  /*0010*/  EXIT ;  /* 0x000000000000794d */ /* 0x000fea0003800000 */
.L_x_8:
        /* <DEDUP_REMOVED lines=14> */
.L_x_26:


//--------------------- .text._ZN7cutlass13device_kernelIN5flash19enable_sm80_to_sm89INS1_16FlashAttnFwdSm80INS1_25CollectiveMainloopFwdSm80ILi8ELi2ELb0EN4cute5tupleIJNS5_1CILi128EEENS7_ILi64EEENS7_ILi192EEEEEELi192ENS_6half_tEfNS_4arch4Sm80ELb0ELb0ELb1ELb0ELb1ELb0ELb1ELb0EEENS1_21CollectiveEpilogueFwdINS6_IJS8_SA_S9_EEENS6_IJNS7_ILi1EEESI_SI_EEESC_SE_Li256ELb0ELb1ELb0ELb0EEENS1_19SingleTileSchedulerILb0ELb0ELb1ELi128EEEEEEEEEvNT_6ParamsE --------------------------
	.section	.text._ZN7cutlass13device_kernelIN5flash19enable_sm80_to_sm89INS1_16FlashAttnFwdSm80INS1_25CollectiveMainloopFwdSm80ILi8ELi2ELb0EN4cute5tupleIJNS5_1CILi128EEENS7_ILi64EEENS7_ILi192EEEEEELi192ENS_6half_tEfNS_4arch4Sm80ELb0ELb0ELb1ELb0ELb1ELb0ELb1ELb0EEENS1_21CollectiveEpilogueFwdINS6_IJS8_SA_S9_EEENS6_IJNS7_ILi1EEESI_SI_EEESC_SE_Li256ELb0ELb1ELb0ELb0EEENS1_19SingleTileSchedulerILb0ELb0ELb1ELi128EEEEEEEEEvNT_6ParamsE,"ax",@progbits
	.align	128
.text._ZN7cutlass13device_kernelIN5flash19enable_sm80_to_sm89INS1_16FlashAttnFwdSm80INS1_25CollectiveMainloopFwdSm80ILi8ELi2ELb0EN4cute5tupleIJNS5_1CILi128EEENS7_ILi64EEENS7_ILi192EEEEEELi192ENS_6half_tEfNS_4arch4Sm80ELb0ELb0ELb1ELb0ELb1ELb0ELb1ELb0EEENS1_21CollectiveEpilogueFwdINS6_IJS8_SA_S9_EEENS6_IJNS7_ILi1EEESI_SI_EEESC_SE_Li256ELb0ELb1ELb0ELb0EEENS1_19SingleTileSchedulerILb0ELb0ELb1ELi128EEEEEEEEEvNT_6ParamsE:
        .type           _ZN7cutlass13device_kernelIN5flash19enable_sm80_to_sm89INS1_16FlashAttnFwdSm80INS1_25CollectiveMainloopFwdSm80ILi8ELi2ELb0EN4cute5tupleIJNS5_1CILi128EEENS7_ILi64EEENS7_ILi192EEEEEELi192ENS_6half_tEfNS_4arch4Sm80ELb0ELb0ELb1ELb0ELb1ELb0ELb1ELb0EEENS1_21CollectiveEpilogueFwdINS6_IJS8_SA_S9_EEENS6_IJNS7_ILi1EEESI_SI_EEESC_SE_Li256ELb0ELb1ELb0ELb0EEENS1_19SingleTileSchedulerILb0ELb0ELb1ELi128EEEEEEEEEvNT_6ParamsE,@function
        .size           _ZN7cutlass13device_kernelIN5flash19enable_sm80_to_sm89INS1_16FlashAttnFwdSm80INS1_25CollectiveMainloopFwdSm80ILi8ELi2ELb0EN4cute5tupleIJNS5_1CILi128EEENS7_ILi64EEENS7_ILi192EEEEEELi192ENS_6half_tEfNS_4arch4Sm80ELb0ELb0ELb1ELb0ELb1ELb0ELb1ELb0EEENS1_21CollectiveEpilogueFwdINS6_IJS8_SA_S9_EEENS6_IJNS7_ILi1EEESI_SI_EEESC_SE_Li256ELb0ELb1ELb0ELb0EEENS1_19SingleTileSchedulerILb0ELb0ELb1ELi128EEEEEEEEEvNT_6ParamsE,(.L_x_27 - _ZN7cutlass13device_kernelIN5flash19enable_sm80_to_sm89INS1_16FlashAttnFwdSm80INS1_25CollectiveMainloopFwdSm80ILi8ELi2ELb0EN4cute5tupleIJNS5_1CILi128EEENS7_ILi64EEENS7_ILi192EEEEEELi192ENS_6half_tEfNS_4arch4Sm80ELb0ELb0ELb1ELb0ELb1ELb0ELb1ELb0EEENS1_21CollectiveEpilogueFwdINS6_IJS8_SA_S9_EEENS6_IJNS7_ILi1EEESI_SI_EEESC_SE_Li256ELb0ELb1ELb0ELb0EEENS1_19SingleTileSchedulerILb0ELb0ELb1ELi128EEEEEEEEEvNT_6ParamsE)
        .other          _ZN7cutlass13device_kernelIN5flash19enable_sm80_to_sm89INS1_16FlashAttnFwdSm80INS1_25CollectiveMainloopFwdSm80ILi8ELi2ELb0EN4cute5tupleIJNS5_1CILi128EEENS7_ILi64EEENS7_ILi192EEEEEELi192ENS_6half_tEfNS_4arch4Sm80ELb0ELb0ELb1ELb0ELb1ELb0ELb1ELb0EEENS1_21CollectiveEpilogueFwdINS6_IJS8_SA_S9_EEENS6_IJNS7_ILi1EEESI_SI_EEESC_SE_Li256ELb0ELb1ELb0ELb0EEENS1_19SingleTileSchedulerILb0ELb0ELb1ELi128EEEEEEEEEvNT_6ParamsE,@"STO_CUDA_ENTRY STV_DEFAULT"
_ZN7cutlass13device_kernelIN5flash19enable_sm80_to_sm89INS1_16FlashAttnFwdSm80INS1_25CollectiveMainloopFwdSm80ILi8ELi2ELb0EN4cute5tupleIJNS5_1CILi128EEENS7_ILi64EEENS7_ILi192EEEEEELi192ENS_6half_tEfNS_4arch4Sm80ELb0ELb0ELb1ELb0ELb1ELb0ELb1ELb0EEENS1_21CollectiveEpilogueFwdINS6_IJS8_SA_S9_EEENS6_IJNS7_ILi1EEESI_SI_EEESC_SE_Li256ELb0ELb1ELb0ELb0EEENS1_19SingleTileSchedulerILb0ELb0ELb1ELi128EEEEEEEEEvNT_6ParamsE:
[----:B------:R-:W-:Y:S01]  /*0000*/  LDC R1, c[0x0][0x28] ;  /* 0x00000a00ff017b82 */ /* 0x000fe20000000800 */
[----:B------:R-:W-:Y:S05]  /*0010*/  EXIT ;  /* 0x000000000000794d */ /* 0x000fea0003800000 */
.L_x_9:
        /* <DEDUP_REMOVED lines=14> */
.L_x_27:


//--------------------- .text._ZN7cutlass13device_kernelIN5flash19enable_sm80_to_sm89INS1_16FlashAttnFwdSm80INS1_25CollectiveMainloopFwdSm80ILi8ELi2ELb0EN4cute5tupleIJNS5_1CILi128EEENS7_ILi64EEENS7_ILi192EEEEEELi192ENS_6half_tEfNS_4arch4Sm80ELb0ELb0ELb1ELb1ELb1ELb0ELb1ELb0EEENS1_21CollectiveEpilogueFwdINS6_IJS8_SA_S9_EEENS6_IJNS7_ILi1EEESI_SI_EEESC_SE_Li256ELb1ELb1ELb0ELb0EEENS1_19SingleTileSchedulerILb1ELb0ELb1ELi128EEEEEEEEEvNT_6ParamsE --------------------------
	.section	.text._ZN7cutlass13device_kernelIN5flash19enable_sm80_to_sm89INS1_16FlashAttnFwdSm80INS1_25CollectiveMainloopFwdSm80ILi8ELi2ELb0EN4cute5tupleIJNS5_1CILi128EEENS7_ILi64EEENS7_ILi192EEEEEELi192ENS_6half_tEfNS_4arch4Sm80ELb0ELb0ELb1ELb1ELb1ELb0ELb1ELb0EEENS1_21CollectiveEpilogueFwdINS6_IJS8_SA_S9_EEENS6_IJNS7_ILi1EEESI_SI_EEESC_SE_Li256ELb1ELb1ELb0ELb0EEENS1_19SingleTileSchedulerILb1ELb0ELb1ELi128EEEEEEEEEvNT_6ParamsE,"ax",@progbits
	.align	128
.text._ZN7cutlass13device_kernelIN5flash19enable_sm80_to_sm89INS1_16FlashAttnFwdSm80INS1_25CollectiveMainloopFwdSm80ILi8ELi2ELb0EN4cute5tupleIJNS5_1CILi128EEENS7_ILi64EEENS7_ILi192EEEEEELi192ENS_6half_tEfNS_4arch4Sm80ELb0ELb0ELb1ELb1ELb1ELb0ELb1ELb0EEENS1_21CollectiveEpilogueFwdINS6_IJS8_SA_S9_EEENS6_IJNS7_ILi1EEESI_SI_EEESC_SE_Li256ELb1ELb1ELb0ELb0EEENS1_19SingleTileSchedulerILb1ELb0ELb1ELi128EEEEEEEEEvNT_6ParamsE:
        .type           _ZN7cutlass13device_kernelIN5flash19enable_sm80_to_sm89INS1_16FlashAttnFwdSm80INS1_25CollectiveMainloopFwdSm80ILi8ELi2ELb0EN4cute5tupleIJNS5_1CILi128EEENS7_ILi64EEENS7_ILi192EEEEEELi192ENS_6half_tEfNS_4arch4Sm80ELb0ELb0ELb1ELb1ELb1ELb0ELb1ELb0EEENS1_21CollectiveEpilogueFwdINS6_IJS8_SA_S9_EEENS6_IJNS7_ILi1EEESI_SI_EEESC_SE_Li256ELb1ELb1ELb0ELb0EEENS1_19SingleTileSchedulerILb1ELb0ELb1ELi128EEEEEEEEEvNT_6ParamsE,@function
        .size           _ZN7cutlass13device_kernelIN5flash19enable_sm80_to_sm89INS1_16FlashAttnFwdSm80INS1_25CollectiveMainloopFwdSm80ILi8ELi2ELb0EN4cute5tupleIJNS5_1CILi128EEENS7_ILi64EEENS7_ILi192EEEEEELi192ENS_6half_tEfNS_4arch4Sm80ELb0ELb0ELb1ELb1ELb1ELb0ELb1ELb0EEENS1_21CollectiveEpilogueFwdINS6_IJS8_SA_S9_EEENS6_IJNS7_ILi1EEESI_SI_EEESC_SE_Li256ELb1ELb1ELb0ELb0EEENS1_19SingleTileSchedulerILb1ELb0ELb1ELi128EEEEEEEEEvNT_6ParamsE,(.L_x_28 - _ZN7cutlass13device_kernelIN5flash19enable_sm80_to_sm89INS1_16FlashAttnFwdSm80INS1_25CollectiveMainloopFwdSm80ILi8ELi2ELb0EN4cute5tupleIJNS5_1CILi128EEENS7_ILi64EEENS7_ILi192EEEEEELi192ENS_6half_tEfNS_4arch4Sm80ELb0ELb0ELb1ELb1ELb1ELb0ELb1ELb0EEENS1_21CollectiveEpilogueFwdINS6_IJS8_SA_S9_EEENS6_IJNS7_ILi1EEESI_SI_EEESC_SE_Li256ELb1ELb1ELb0ELb0EEENS1_19SingleTileSchedulerILb1ELb0ELb1ELi128EEEEEEEEEvNT_6ParamsE)
        .other          _ZN7cutlass13device_kernelIN5flash19enable_sm80_to_sm89INS1_16FlashAttnFwdSm80INS1_25CollectiveMainloopFwdSm80ILi8ELi2ELb0EN4cute5tupleIJNS5_1CILi128EEENS7_ILi64EEENS7_ILi192EEEEEELi192ENS_6half_tEfNS_4arch4Sm80ELb0ELb0ELb1ELb1ELb1ELb0ELb1ELb0EEENS1_21CollectiveEpilogueFwdINS6_IJS8_SA_S9_EEENS6_IJNS7_ILi1EEESI_SI_EEESC_SE_Li256ELb1ELb1ELb0ELb0EEENS1_19SingleTileSchedulerILb1ELb0ELb1ELi128EEEEEEEEEvNT_6ParamsE,@"STO_CUDA_ENTRY STV_DEFAULT"
_ZN7cutlass13device_kernelIN5flash19enable_sm80_to_sm89INS1_16FlashAttnFwdSm80INS1_25CollectiveMainloopFwdSm80ILi8ELi2ELb0EN4cute5tupleIJNS5_1CILi128EEENS7_ILi64EEENS7_ILi192EEEEEELi192ENS_6half_tEfNS_4arch4Sm80ELb0ELb0ELb1ELb1ELb1ELb0ELb1ELb0EEENS1_21CollectiveEpilogueFwdINS6_IJS8_SA_S9_EEENS6_IJNS7_ILi1EEESI_SI_EEESC_SE_Li256ELb1ELb1ELb0ELb0EEENS1_19SingleTileSchedulerILb1ELb0ELb1ELi128EEEEEEEEEvNT_6ParamsE:
[----:B------:R-:W-:Y:S01]  /*0000*/  LDC R1, c[0x0][0x28] ;  /* 0x00000a00ff017b82 */ /* 0x000fe20000000800 */
[----:B------:R-:W-:Y:S05]  /*0010*/  EXIT ;  /* 0x000000000000794d */ /* 0x000fea0003800000 */
.L_x_10:
        /* <DEDUP_REMOVED lines=14> */
.L_x_28:


//--------------------- .text._ZN7cutlass13device_kernelIN5flash19enable_sm80_to_sm89INS1_16FlashAttnFwdSm80INS1_25CollectiveMainloopFwdSm80ILi8ELi2ELb0EN4cute5tupleIJNS5_1CILi128EEENS7_ILi64EEENS7_ILi192EEEEEELi192ENS_6half_tEfNS_4arch4Sm80ELb0ELb0ELb1ELb1ELb1ELb1ELb1ELb0EEENS1_21CollectiveEpilogueFwdINS6_IJS8_SA_S9_EEENS6_IJNS7_ILi1EEESI_SI_EEESC_SE_Li256ELb1ELb1ELb0ELb0EEENS1_19SingleTileSchedulerILb1ELb0ELb1ELi128EEEEEEEEEvNT_6ParamsE --------------------------
	.section	.text._ZN7cutlass13device_kernelIN5flash19enable_sm80_to_sm89INS1_16FlashAttnFwdSm80INS1_25CollectiveMainloopFwdSm80ILi8ELi2ELb0EN4cute5tupleIJNS5_1CILi128EEENS7_ILi64EEENS7_ILi192EEEEEELi192ENS_6half_tEfNS_4arch4Sm80ELb0ELb0ELb1ELb1ELb1ELb1ELb1ELb0EEENS1_21CollectiveEpilogueFwdINS6_IJS8_SA_S9_EEENS6_IJNS7_ILi1EEESI_SI_EEESC_SE_Li256ELb1ELb1ELb0ELb0EEENS1_19SingleTileSchedulerILb1ELb0ELb1ELi128EEEEEEEEEvNT_6ParamsE,"ax",@progbits
	.align	128
.text._ZN7cutlass13device_kernelIN5flash19enable_sm80_to_sm89INS1_16FlashAttnFwdSm80INS1_25CollectiveMainloopFwdSm80ILi8ELi2ELb0EN4cute5tupleIJNS5_1CILi128EEENS7_ILi64EEENS7_ILi192EEEEEELi192ENS_6half_tEfNS_4arch4Sm80ELb0ELb0ELb1ELb1ELb1ELb1ELb1ELb0EEENS1_21CollectiveEpilogueFwdINS6_IJS8_SA_S9_EEENS6_IJNS7_ILi1EEESI_SI_EEESC_SE_Li256ELb1ELb1ELb0ELb0EEENS1_19SingleTileSchedulerILb1ELb0ELb1ELi128EEEEEEEEEvNT_6ParamsE:
        .type           _ZN7cutlass13device_kernelIN5flash19enable_sm80_to_sm89INS1_16FlashAttnFwdSm80INS1_25CollectiveMainloopFwdSm80ILi8ELi2ELb0EN4cute5tupleIJNS5_1CILi128EEENS7_ILi64EEENS7_ILi192EEEEEELi192ENS_6half_tEfNS_4arch4Sm80ELb0ELb0ELb1ELb1ELb1ELb1ELb1ELb0EEENS1_21CollectiveEpilogueFwdINS6_IJS8_SA_S9_EEENS6_IJNS7_ILi1EEESI_SI_EEESC_SE_Li256ELb1ELb1ELb0ELb0EEENS1_19SingleTileSchedulerILb1ELb0ELb1ELi128EEEEEEEEEvNT_6ParamsE,@function
        .size           _ZN7cutlass13device_kernelIN5flash19enable_sm80_to_sm89INS1_16FlashAttnFwdSm80INS1_25CollectiveMainloopFwdSm80ILi8ELi2ELb0EN4cute5tupleIJNS5_1CILi128EEENS7_ILi64EEENS7_ILi192EEEEEELi192ENS_6half_tEfNS_4arch4Sm80ELb0ELb0ELb1ELb1ELb1ELb1ELb1ELb0EEENS1_21CollectiveEpilogueFwdINS6_IJS8_SA_S9_EEENS6_IJNS7_ILi1EEESI_SI_EEESC_SE_Li256ELb1ELb1ELb0ELb0EEENS1_19SingleTileSchedulerILb1ELb0ELb1ELi128EEEEEEEEEvNT_6ParamsE,(.L_x_29 - _ZN7cutlass13device_kernelIN5flash19enable_sm80_to_sm89INS1_16FlashAttnFwdSm80INS1_25CollectiveMainloopFwdSm80ILi8ELi2ELb0EN4cute5tupleIJNS5_1CILi128EEENS7_ILi64EEENS7_ILi192EEEEEELi192ENS_6half_tEfNS_4arch4Sm80ELb0ELb0ELb1ELb1ELb1ELb1ELb1ELb0EEENS1_21CollectiveEpilogueFwdINS6_IJS8_SA_S9_EEENS6_IJNS7_ILi1EEESI_SI_EEESC_SE_Li256ELb1ELb1ELb0ELb0EEENS1_19SingleTileSchedulerILb1ELb0ELb1ELi128EEEEEEEEEvNT_6ParamsE)
        .other          _ZN7cutlass13device_kernelIN5flash19enable_sm80_to_sm89INS1_16FlashAttnFwdSm80INS1_25CollectiveMainloopFwdSm80ILi8ELi2ELb0EN4cute5tupleIJNS5_1CILi128EEENS7_ILi64EEENS7_ILi192EEEEEELi192ENS_6half_tEfNS_4arch4Sm80ELb0ELb0ELb1ELb1ELb1ELb1ELb1ELb0EEENS1_21CollectiveEpilogueFwdINS6_IJS8_SA_S9_EEENS6_IJNS7_ILi1EEESI_SI_EEESC_SE_Li256ELb1ELb1ELb0ELb0EEENS1_19SingleTileSchedulerILb1ELb0ELb1ELi128EEEEEEEEEvNT_6ParamsE,@"STO_CUDA_ENTRY STV_DEFAULT"
_ZN7cutlass13device_kernelIN5flash19enable_sm80_to_sm89INS1_16FlashAttnFwdSm80INS1_25CollectiveMainloopFwdSm80ILi8ELi2ELb0EN4cute5tupleIJNS5_1CILi128EEENS7_ILi64EEENS7_ILi192EEEEEELi192ENS_6half_tEfNS_4arch4Sm80ELb0ELb0ELb1ELb1ELb1ELb1ELb1ELb0EEENS1_21CollectiveEpilogueFwdINS6_IJS8_SA_S9_EEENS6_IJNS7_ILi1EEESI_SI_EEESC_SE_Li256ELb1ELb1ELb0ELb0EEENS1_19SingleTileSchedulerILb1ELb0ELb1ELi128EEEEEEEEEvNT_6ParamsE:
[----:B------:R-:W-:Y:S01]  /*0000*/  LDC R1, c[0x0][0x28] ;  /* 0x00000a00ff017b82 */ /* 0x000fe20000000800 */
[----:B------:R-:W-:Y:S05]  /*0010*/  EXIT ;  /* 0x000000000000794d */ /* 0x000fea0003800000 */
.L_x_11:
        /* <DEDUP_REMOVED lines=14> */
.L_x_29:


//--------------------- .text._ZN7cutlass13device_kernelIN5flash19enable_sm80_to_sm89INS1_16FlashAttnFwdSm80INS1_25CollectiveMainloopFwdSm80ILi8ELi2ELb0EN4cute5tupleIJNS5_1CILi128EEENS7_ILi64EEENS7_ILi192EEEEEELi192ENS_6half_tEfNS_4arch4Sm80ELb0ELb1ELb1ELb0ELb1ELb0ELb1ELb0EEENS1_21CollectiveEpilogueFwdINS6_IJS8_SA_S9_EEENS6_IJNS7_ILi1EEESI_SI_EEESC_SE_Li256ELb0ELb1ELb0ELb0EEENS1_19SingleTileSchedulerILb0ELb0ELb1ELi128EEEEEEEEEvNT_6ParamsE --------------------------
	.section	.text._ZN7cutlass13device_kernelIN5flash19enable_sm80_to_sm89INS1_16FlashAttnFwdSm80INS1_25CollectiveMainloopFwdSm80ILi8ELi2ELb0EN4cute5tupleIJNS5_1CILi128EEENS7_ILi64EEENS7_ILi192EEEEEELi192ENS_6half_tEfNS_4arch4Sm80ELb0ELb1ELb1ELb0ELb1ELb0ELb1ELb0EEENS1_21CollectiveEpilogueFwdINS6_IJS8_SA_S9_EEENS6_IJNS7_ILi1EEESI_SI_EEESC_SE_Li256ELb0ELb1ELb0ELb0EEENS1_19SingleTileSchedulerILb0ELb0ELb1ELi128EEEEEEEEEvNT_6ParamsE,"ax",@progbits
	.align	128
.text._ZN7cutlass13device_kernelIN5flash19enable_sm80_to_sm89INS1_16FlashAttnFwdSm80INS1_25CollectiveMainloopFwdSm80ILi8ELi2ELb0EN4cute5tupleIJNS5_1CILi128EEENS7_ILi64EEENS7_ILi192EEEEEELi192ENS_6half_tEfNS_4arch4Sm80ELb0ELb1ELb1ELb0ELb1ELb0ELb1ELb0EEENS1_21CollectiveEpilogueFwdINS6_IJS8_SA_S9_EEENS6_IJNS7_ILi1EEESI_SI_EEESC_SE_Li256ELb0ELb1ELb0ELb0EEENS1_19SingleTileSchedulerILb0ELb0ELb1ELi128EEEEEEEEEvNT_6ParamsE:
        .type           _ZN7cutlass13device_kernelIN5flash19enable_sm80_to_sm89INS1_16FlashAttnFwdSm80INS1_25CollectiveMainloopFwdSm80ILi8ELi2ELb0EN4cute5tupleIJNS5_1CILi128EEENS7_ILi64EEENS7_ILi192EEEEEELi192ENS_6half_tEfNS_4arch4Sm80ELb0ELb1ELb1ELb0ELb1ELb0ELb1ELb0EEENS1_21CollectiveEpilogueFwdINS6_IJS8_SA_S9_EEENS6_IJNS7_ILi1EEESI_SI_EEESC_SE_Li256ELb0ELb1ELb0ELb0EEENS1_19SingleTileSchedulerILb0ELb0ELb1ELi128EEEEEEEEEvNT_6ParamsE,@function
        .size           _ZN7cutlass13device_kernelIN5flash19enable_sm80_to_sm89INS1_16FlashAttnFwdSm80INS1_25CollectiveMainloopFwdSm80ILi8ELi2ELb0EN4cute5tupleIJNS5_1CILi128EEENS7_ILi64EEENS7_ILi192EEEEEELi192ENS_6half_tEfNS_4arch4Sm80ELb0ELb1ELb1ELb0ELb1ELb0ELb1ELb0EEENS1_21CollectiveEpilogueFwdINS6_IJS8_SA_S9_EEENS6_IJNS7_ILi1EEESI_SI_EEESC_SE_Li256ELb0ELb1ELb0ELb0EEENS1_19SingleTileSchedulerILb0ELb0ELb1ELi128EEEEEEEEEvNT_6ParamsE,(.L_x_30 - _ZN7cutlass13device_kernelIN5flash19enable_sm80_to_sm89INS1_16FlashAttnFwdSm80INS1_25CollectiveMainloopFwdSm80ILi8ELi2ELb0EN4cute5tupleIJNS5_1CILi128EEENS7_ILi64EEENS7_ILi192EEEEEELi192ENS_6half_tEfNS_4arch4Sm80ELb0ELb1ELb1ELb0ELb1ELb0ELb1ELb0EEENS1_21CollectiveEpilogueFwdINS6_IJS8_SA_S9_EEENS6_IJNS7_ILi1EEESI_SI_EEESC_SE_Li256ELb0ELb1ELb0ELb0EEENS1_19SingleTileSchedulerILb0ELb0ELb1ELi128EEEEEEEEEvNT_6ParamsE)
        .other          _ZN7cutlass13device_kernelIN5flash19enable_sm80_to_sm89INS1_16FlashAttnFwdSm80INS1_25CollectiveMainloopFwdSm80ILi8ELi2ELb0EN4cute5tupleIJNS5_1CILi128EEENS7_ILi64EEENS7_ILi192EEEEEELi192ENS_6half_tEfNS_4arch4Sm80ELb0ELb1ELb1ELb0ELb1ELb0ELb1ELb0EEENS1_21CollectiveEpilogueFwdINS6_IJS8_SA_S9_EEENS6_IJNS7_ILi1EEESI_SI_EEESC_SE_Li256ELb0ELb1ELb0ELb0EEENS1_19SingleTileSchedulerILb0ELb0ELb1ELi128EEEEEEEEEvNT_6ParamsE,@"STO_CUDA_ENTRY STV_DEFAULT"
_ZN7cutlass13device_kernelIN5flash19enable_sm80_to_sm89INS1_16FlashAttnFwdSm80INS1_25CollectiveMainloopFwdSm80ILi8ELi2ELb0EN4cute5tupleIJNS5_1CILi128EEENS7_ILi64EEENS7_ILi192EEEEEELi192ENS_6half_tEfNS_4arch4Sm80ELb0ELb1ELb1ELb0ELb1ELb0ELb1ELb0EEENS1_21CollectiveEpilogueFwdINS6_IJS8_SA_S9_EEENS6_IJNS7_ILi1EEESI_SI_EEESC_SE_Li256ELb0ELb1ELb0ELb0EEENS1_19SingleTileSchedulerILb0ELb0ELb1ELi128EEEEEEEEEvNT_6ParamsE:
[----:B------:R-:W-:Y:S01]  /*0000*/  LDC R1, c[0x0][0x28] ;  /* 0x00000a00ff017b82 */ /* 0x000fe20000000800 */
[----:B------:R-:W-:Y:S05]  /*0010*/  EXIT ;  /* 0x000000000000794d */ /* 0x000fea0003800000 */
.L_x_12:
        /* <DEDUP_REMOVED lines=14> */
.L_x_30:


//--------------------- .text._ZN7cutlass13device_kernelIN5flash19enable_sm80_to_sm89INS1_16FlashAttnFwdSm80INS1_25CollectiveMainloopFwdSm80ILi8ELi2ELb0EN4cute5tupleIJNS5_1CILi128EEENS7_ILi64EEENS7_ILi192EEEEEELi192ENS_6half_tEfNS_4arch4Sm80ELb0ELb1ELb1ELb1ELb1ELb0ELb1ELb0EEENS1_21CollectiveEpilogueFwdINS6_IJS8_SA_S9_EEENS6_IJNS7_ILi1EEESI_SI_EEESC_SE_Li256ELb1ELb1ELb0ELb0EEENS1_19SingleTileSchedulerILb1ELb0ELb1ELi128EEEEEEEEEvNT_6ParamsE --------------------------
	.section	.text._ZN7cutlass13device_kernelIN5flash19enable_sm80_to_sm89INS1_16FlashAttnFwdSm80INS1_25CollectiveMainloopFwdSm80ILi8ELi2ELb0EN4cute5tupleIJNS5_1CILi128EEENS7_ILi64EEENS7_ILi192EEEEEELi192ENS_6half_tEfNS_4arch4Sm80ELb0ELb1ELb1ELb1ELb1ELb0ELb1ELb0EEENS1_21CollectiveEpilogueFwdINS6_IJS8_SA_S9_EEENS6_IJNS7_ILi1EEESI_SI_EEESC_SE_Li256ELb1ELb1ELb0ELb0EEENS1_19SingleTileSchedulerILb1ELb0ELb1ELi128EEEEEEEEEvNT_6ParamsE,"ax",@progbits
	.align	128
.text._ZN7cutlass13device_kernelIN5flash19enable_sm80_to_sm89INS1_16FlashAttnFwdSm80INS1_25CollectiveMainloopFwdSm80ILi8ELi2ELb0EN4cute5tupleIJNS5_1CILi128EEENS7_ILi64EEENS7_ILi192EEEEEELi192ENS_6half_tEfNS_4arch4Sm80ELb0ELb1ELb1ELb1ELb1ELb0ELb1ELb0EEENS1_21CollectiveEpilogueFwdINS6_IJS8_SA_S9_EEENS6_IJNS7_ILi1EEESI_SI_EEESC_SE_Li256ELb1ELb1ELb0ELb0EEENS1_19SingleTileSchedulerILb1ELb0ELb1ELi128EEEEEEEEEvNT_6ParamsE:
        .type           _ZN7cutlass13device_kernelIN5flash19enable_sm80_to_sm89INS1_16FlashAttnFwdSm80INS1_25CollectiveMainloopFwdSm80ILi8ELi2ELb0EN4cute5tupleIJNS5_1CILi128EEENS7_ILi64EEENS7_ILi192EEEEEELi192ENS_6half_tEfNS_4arch4Sm80ELb0ELb1ELb1ELb1ELb1ELb0ELb1ELb0EEENS1_21CollectiveEpilogueFwdINS6_IJS8_SA_S9_EEENS6_IJNS7_ILi1EEESI_SI_EEESC_SE_Li256ELb1ELb1ELb0ELb0EEENS1_19SingleTileSchedulerILb1ELb0ELb1ELi128EEEEEEEEEvNT_6ParamsE,@function
        .size           _ZN7cutlass13device_kernelIN5flash19enable_sm80_to_sm89INS1_16FlashAttnFwdSm80INS1_25CollectiveMainloopFwdSm80ILi8ELi2ELb0EN4cute5tupleIJNS5_1CILi128EEENS7_ILi64EEENS7_ILi192EEEEEELi192ENS_6half_tEfNS_4arch4Sm80ELb0ELb1ELb1ELb1ELb1ELb0ELb1ELb0EEENS1_21CollectiveEpilogueFwdINS6_IJS8_SA_S9_EEENS6_IJNS7_ILi1EEESI_SI_EEESC_SE_Li256ELb1ELb1ELb0ELb0EEENS1_19SingleTileSchedulerILb1ELb0ELb1ELi128EEEEEEEEEvNT_6ParamsE,(.L_x_31 - _ZN7cutlass13device_kernelIN5flash19enable_sm80_to_sm89INS1_16FlashAttnFwdSm80INS1_25CollectiveMainloopFwdSm80ILi8ELi2ELb0EN4cute5tupleIJNS5_1CILi128EEENS7_ILi64EEENS7_ILi192EEEEEELi192ENS_6half_tEfNS_4arch4Sm80ELb0ELb1ELb1ELb1ELb1ELb0ELb1ELb0EEENS1_21CollectiveEpilogueFwdINS6_IJS8_SA_S9_EEENS6_IJNS7_ILi1EEESI_SI_EEESC_SE_Li256ELb1ELb1ELb0ELb0EEENS1_19SingleTileSchedulerILb1ELb0ELb1ELi128EEEEEEEEEvNT_6ParamsE)
        .other          _ZN7cutlass13device_kernelIN5flash19enable_sm80_to_sm89INS1_16FlashAttnFwdSm80INS1_25CollectiveMainloopFwdSm80ILi8ELi2ELb0EN4cute5tupleIJNS5_1CILi128EEENS7_ILi64EEENS7_ILi192EEEEEELi192ENS_6half_tEfNS_4arch4Sm80ELb0ELb1ELb1ELb1ELb1ELb0ELb1ELb0EEENS1_21CollectiveEpilogueFwdINS6_IJS8_SA_S9_EEENS6_IJNS7_ILi1EEESI_SI_EEESC_SE_Li256ELb1ELb1ELb0ELb0EEENS1_19SingleTileSchedulerILb1ELb0ELb1ELi128EEEEEEEEEvNT_6ParamsE,@"STO_CUDA_ENTRY STV_DEFAULT"
_ZN7cutlass13device_kernelIN5flash19enable_sm80_to_sm89INS1_16FlashAttnFwdSm80INS1_25CollectiveMainloopFwdSm80ILi8ELi2ELb0EN4cute5tupleIJNS5_1CILi128EEENS7_ILi64EEENS7_ILi192EEEEEELi192ENS_6half_tEfNS_4arch4Sm80ELb0ELb1ELb1ELb1ELb1ELb0ELb1ELb0EEENS1_21CollectiveEpilogueFwdINS6_IJS8_SA_S9_EEENS6_IJNS7_ILi1EEESI_SI_EEESC_SE_Li256ELb1ELb1ELb0ELb0EEENS1_19SingleTileSchedulerILb1ELb0ELb1ELi128EEEEEEEEEvNT_6ParamsE:
[----:B------:R-:W-:Y:S01]  /*0000*/  LDC R1, c[0x0][0x28] ;  /* 0x00000a00ff017b82 */ /* 0x000fe20000000800 */
[----:B------:R-:W-:Y:S05]  /*0010*/  EXIT ;  /* 0x000000000000794d */ /* 0x000fea0003800000 */
.L_x_13:
        /* <DEDUP_REMOVED lines=14> */
.L_x_31:


//--------------------- .text._ZN7cutlass13device_kernelIN5flash19enable_sm80_to_sm89INS1_16FlashAttnFwdSm80INS1_25CollectiveMainloopFwdSm80ILi8ELi2ELb0EN4cute5tupleIJNS5_1CILi128EEENS7_ILi64EEENS7_ILi192EEEEEELi192ENS_6half_tEfNS_4arch4Sm80ELb0ELb1ELb1ELb1ELb1ELb1ELb1ELb0EEENS1_21CollectiveEpilogueFwdINS6_IJS8_SA_S9_EEENS6_IJNS7_ILi1EEESI_SI_EEESC_SE_Li256ELb1ELb1ELb0ELb0EEENS1_19SingleTileSchedulerILb1ELb0ELb1ELi128EEEEEEEEEvNT_6ParamsE --------------------------
	.section	.text._ZN7cutlass13device_kernelIN5flash19enable_sm80_to_sm89INS1_16FlashAttnFwdSm80INS1_25CollectiveMainloopFwdSm80ILi8ELi2ELb0EN4cute5tupleIJNS5_1CILi128EEENS7_ILi64EEENS7_ILi192EEEEEELi192ENS_6half_tEfNS_4arch4Sm80ELb0ELb1ELb1ELb1ELb1ELb1ELb1ELb0EEENS1_21CollectiveEpilogueFwdINS6_IJS8_SA_S9_EEENS6_IJNS7_ILi1EEESI_SI_EEESC_SE_Li256ELb1ELb1ELb0ELb0EEENS1_19SingleTileSchedulerILb1ELb0ELb1ELi128EEEEEEEEEvNT_6ParamsE,"ax",@progbits
	.align	128
.text._ZN7cutlass13device_kernelIN5flash19enable_sm80_to_sm89INS1_16FlashAttnFwdSm80INS1_25CollectiveMainloopFwdSm80ILi8ELi2ELb0EN4cute5tupleIJNS5_1CILi128EEENS7_ILi64EEENS7_ILi192EEEEEELi192ENS_6half_tEfNS_4arch4Sm80ELb0ELb1ELb1ELb1ELb1ELb1ELb1ELb0EEENS1_21CollectiveEpilogueFwdINS6_IJS8_SA_S9_EEENS6_IJNS7_ILi1EEESI_SI_EEESC_SE_Li256ELb1ELb1ELb0ELb0EEENS1_19SingleTileSchedulerILb1ELb0ELb1ELi128EEEEEEEEEvNT_6ParamsE:
        .type           _ZN7cutlass13device_kernelIN5flash19enable_sm80_to_sm89INS1_16FlashAttnFwdSm80INS1_25CollectiveMainloopFwdSm80ILi8ELi2ELb0EN4cute5tupleIJNS5_1CILi128EEENS7_ILi64EEENS7_ILi192EEEEEELi192ENS_6half_tEfNS_4arch4Sm80ELb0ELb1ELb1ELb1ELb1ELb1ELb1ELb0EEENS1_21CollectiveEpilogueFwdINS6_IJS8_SA_S9_EEENS6_IJNS7_ILi1EEESI_SI_EEESC_SE_Li256ELb1ELb1ELb0ELb0EEENS1_19SingleTileSchedulerILb1ELb0ELb1ELi128EEEEEEEEEvNT_6ParamsE,@function
        .size           _ZN7cutlass13device_kernelIN5flash19enable_sm80_to_sm89INS1_16FlashAttnFwdSm80INS1_25CollectiveMainloopFwdSm80ILi8ELi2ELb0EN4cute5tupleIJNS5_1CILi128EEENS7_ILi64EEENS7_ILi192EEEEEELi192ENS_6half_tEfNS_4arch4Sm80ELb0ELb1ELb1ELb1ELb1ELb1ELb1ELb0EEENS1_21CollectiveEpilogueFwdINS6_IJS8_SA_S9_EEENS6_IJNS7_ILi1EEESI_SI_EEESC_SE_Li256ELb1ELb1ELb0ELb0EEENS1_19SingleTileSchedulerILb1ELb0ELb1ELi128EEEEEEEEEvNT_6ParamsE,(.L_x_32 - _ZN7cutlass13device_kernelIN5flash19enable_sm80_to_sm89INS1_16FlashAttnFwdSm80INS1_25CollectiveMainloopFwdSm80ILi8ELi2ELb0EN4cute5tupleIJNS5_1CILi128EEENS7_ILi64EEENS7_ILi192EEEEEELi192ENS_6half_tEfNS_4arch4Sm80ELb0ELb1ELb1ELb1ELb1ELb1ELb1ELb0EEENS1_21CollectiveEpilogueFwdINS6_IJS8_SA_S9_EEENS6_IJNS7_ILi1EEESI_SI_EEESC_SE_Li256ELb1ELb1ELb0ELb0EEENS1_19SingleTileSchedulerILb1ELb0ELb1ELi128EEEEEEEEEvNT_6ParamsE)
        .other          _ZN7cutlass13device_kernelIN5flash19enable_sm80_to_sm89INS1_16FlashAttnFwdSm80INS1_25CollectiveMainloopFwdSm80ILi8ELi2ELb0EN4cute5tupleIJNS5_1CILi128EEENS7_ILi64EEENS7_ILi192EEEEEELi192ENS_6half_tEfNS_4arch4Sm80ELb0ELb1ELb1ELb1ELb1ELb1ELb1ELb0EEENS1_21CollectiveEpilogueFwdINS6_IJS8_SA_S9_EEENS6_IJNS7_ILi1EEESI_SI_EEESC_SE_Li256ELb1ELb1ELb0ELb0EEENS1_19SingleTileSchedulerILb1ELb0ELb1ELi128EEEEEEEEEvNT_6ParamsE,@"STO_CUDA_ENTRY STV_DEFAULT"
_ZN7cutlass13device_kernelIN5flash19enable_sm80_to_sm89INS1_16FlashAttnFwdSm80INS1_25CollectiveMainloopFwdSm80ILi8ELi2ELb0EN4cute5tupleIJNS5_1CILi128EEENS7_ILi64EEENS7_ILi192EEEEEELi192ENS_6half_tEfNS_4arch4Sm80ELb0ELb1ELb1ELb1ELb1ELb1ELb1ELb0EEENS1_21CollectiveEpilogueFwdINS6_IJS8_SA_S9_EEENS6_IJNS7_ILi1EEESI_SI_EEESC_SE_Li256ELb1ELb1ELb0ELb0EEENS1_19SingleTileSchedulerILb1ELb0ELb1ELi128EEEEEEEEEvNT_6ParamsE:
[----:B------:R-:W-:Y:S01]  /*0000*/  LDC R1, c[0x0][0x28] ;  /* 0x00000a00ff017b82 */ /* 0x000fe20000000800 */
[----:B------:R-:W-:Y:S05]  /*0010*/  EXIT ;  /* 0x000000000000794d */ /* 0x000fea0003800000 */
.L_x_14:
        /* <DEDUP_REMOVED lines=14> */
.L_x_32:


//--------------------- .text._ZN7cutlass13device_kernelIN5flash19enable_sm80_to_sm89INS1_16FlashAttnFwdSm80INS1_25CollectiveMainloopFwdSm80ILi8ELi2ELb0EN4cute5tupleIJNS5_1CILi128EEENS7_ILi64EEENS7_ILi192EEEEEELi192ENS_6half_tEfNS_4arch4Sm80ELb1ELb0ELb1ELb0ELb1ELb0ELb1ELb0EEENS1_21CollectiveEpilogueFwdINS6_IJS8_SA_S9_EEENS6_IJNS7_ILi1EEESI_SI_EEESC_SE_Li256ELb0ELb1ELb0ELb0EEENS1_30DynamicPersistentTileSchedulerILi256ELi256ELb0ELb1ELb0EEEEEEEEEvNT_6ParamsE --------------------------
	.section	.text._ZN7cutlass13device_kernelIN5flash19enable_sm80_to_sm89INS1_16FlashAttnFwdSm80INS1_25CollectiveMainloopFwdSm80ILi8ELi2ELb0EN4cute5tupleIJNS5_1CILi128EEENS7_ILi64EEENS7_ILi192EEEEEELi192ENS_6half_tEfNS_4arch4Sm80ELb1ELb0ELb1ELb0ELb1ELb0ELb1ELb0EEENS1_21CollectiveEpilogueFwdINS6_IJS8_SA_S9_EEENS6_IJNS7_ILi1EEESI_SI_EEESC_SE_Li256ELb0ELb1ELb0ELb0EEENS1_30DynamicPersistentTileSchedulerILi256ELi256ELb0ELb1ELb0EEEEEEEEEvNT_6ParamsE,"ax",@progbits
	.align	128
.text._ZN7cutlass13device_kernelIN5flash19enable_sm80_to_sm89INS1_16FlashAttnFwdSm80INS1_25CollectiveMainloopFwdSm80ILi8ELi2ELb0EN4cute5tupleIJNS5_1CILi128EEENS7_ILi64EEENS7_ILi192EEEEEELi192ENS_6half_tEfNS_4arch4Sm80ELb1ELb0ELb1ELb0ELb1ELb0ELb1ELb0EEENS1_21CollectiveEpilogueFwdINS6_IJS8_SA_S9_EEENS6_IJNS7_ILi1EEESI_SI_EEESC_SE_Li256ELb0ELb1ELb0ELb0EEENS1_30DynamicPersistentTileSchedulerILi256ELi256ELb0ELb1ELb0EEEEEEEEEvNT_6ParamsE:
        .type           _ZN7cutlass13device_kernelIN5flash19enable_sm80_to_sm89INS1_16FlashAttnFwdSm80INS1_25CollectiveMainloopFwdSm80ILi8ELi2ELb0EN4cute5tupleIJNS5_1CILi128EEENS7_ILi64EEENS7_ILi192EEEEEELi192ENS_6half_tEfNS_4arch4Sm80ELb1ELb0ELb1ELb0ELb1ELb0ELb1ELb0EEENS1_21CollectiveEpilogueFwdINS6_IJS8_SA_S9_EEENS6_IJNS7_ILi1EEESI_SI_EEESC_SE_Li256ELb0ELb1ELb0ELb0EEENS1_30DynamicPersistentTileSchedulerILi256ELi256ELb0ELb1ELb0EEEEEEEEEvNT_6ParamsE,@function
        .size           _ZN7cutlass13device_kernelIN5flash19enable_sm80_to_sm89INS1_16FlashAttnFwdSm80INS1_25CollectiveMainloopFwdSm80ILi8ELi2ELb0EN4cute5tupleIJNS5_1CILi128EEENS7_ILi64EEENS7_ILi192EEEEEELi192ENS_6half_tEfNS_4arch4Sm80ELb1ELb0ELb1ELb0ELb1ELb0ELb1ELb0EEENS1_21CollectiveEpilogueFwdINS6_IJS8_SA_S9_EEENS6_IJNS7_ILi1EEESI_SI_EEESC_SE_Li256ELb0ELb1ELb0ELb0EEENS1_30DynamicPersistentTileSchedulerILi256ELi256ELb0ELb1ELb0EEEEEEEEEvNT_6ParamsE,(.L_x_33 - _ZN7cutlass13device_kernelIN5flash19enable_sm80_to_sm89INS1_16FlashAttnFwdSm80INS1_25CollectiveMainloopFwdSm80ILi8ELi2ELb0EN4cute5tupleIJNS5_1CILi128EEENS7_ILi64EEENS7_ILi192EEEEEELi192ENS_6half_tEfNS_4arch4Sm80ELb1ELb0ELb1ELb0ELb1ELb0ELb1ELb0EEENS1_21CollectiveEpilogueFwdINS6_IJS8_SA_S9_EEENS6_IJNS7_ILi1EEESI_SI_EEESC_SE_Li256ELb0ELb1ELb0ELb0EEENS1_30DynamicPersistentTileSchedulerILi256ELi256ELb0ELb1ELb0EEEEEEEEEvNT_6ParamsE)
        .other          _ZN7cutlass13device_kernelIN5flash19enable_sm80_to_sm89INS1_16FlashAttnFwdSm80INS1_25CollectiveMainloopFwdSm80ILi8ELi2ELb0EN4cute5tupleIJNS5_1CILi128EEENS7_ILi64EEENS7_ILi192EEEEEELi192ENS_6half_tEfNS_4arch4Sm80ELb1ELb0ELb1ELb0ELb1ELb0ELb1ELb0EEENS1_21CollectiveEpilogueFwdINS6_IJS8_SA_S9_EEENS6_IJNS7_ILi1EEESI_SI_EEESC_SE_Li256ELb0ELb1ELb0ELb0EEENS1_30DynamicPersistentTileSchedulerILi256ELi256ELb0ELb1ELb0EEEEEEEEEvNT_6ParamsE,@"STO_CUDA_ENTRY STV_DEFAULT"
_ZN7cutlass13device_kernelIN5flash19enable_sm80_to_sm89INS1_16FlashAttnFwdSm80INS1_25CollectiveMainloopFwdSm80ILi8ELi2ELb0EN4cute5tupleIJNS5_1CILi128EEENS7_ILi64EEENS7_ILi192EEEEEELi192ENS_6half_tEfNS_4arch4Sm80ELb1ELb0ELb1ELb0ELb1ELb0ELb1ELb0EEENS1_21CollectiveEpilogueFwdINS6_IJS8_SA_S9_EEENS6_IJNS7_ILi1EEESI_SI_EEESC_SE_Li256ELb0ELb1ELb0ELb0EEENS1_30DynamicPersistentTileSchedulerILi256ELi256ELb0ELb1ELb0EEEEEEEEEvNT_6ParamsE:
[----:B------:R-:W-:Y:S01]  /*0000*/  LDC R1, c[0x0][0x28] ;  /* 0x00000a00ff017b82 */ /* 0x000fe20000000800 */
[----:B------:R-:W-:Y:S05]  /*0010*/  EXIT ;  /* 0x000000000000794d */ /* 0x000fea0003800000 */
.L_x_15:
        /* <DEDUP_REMOVED lines=14> */
.L_x_33:


//--------------------- .text._ZN7cutlass13device_kernelIN5flash19enable_sm80_to_sm89INS1_16FlashAttnFwdSm80INS1_25CollectiveMainloopFwdSm80ILi8ELi2ELb0EN4cute5tupleIJNS5_1CILi128EEENS7_ILi64EEENS7_ILi192EEEEEELi192ENS_6half_tEfNS_4arch4Sm80ELb1ELb0ELb1ELb1ELb1ELb0ELb1ELb0EEENS1_21CollectiveEpilogueFwdINS6_IJS8_SA_S9_EEENS6_IJNS7_ILi1EEESI_SI_EEESC_SE_Li256ELb1ELb1ELb0ELb0EEENS1_19SingleTileSchedulerILb1ELb0ELb1ELi128EEEEEEEEEvNT_6ParamsE --------------------------
	.section	.text._ZN7cutlass13device_kernelIN5flash19enable_sm80_to_sm89INS1_16FlashAttnFwdSm80INS1_25CollectiveMainloopFwdSm80ILi8ELi2ELb0EN4cute5tupleIJNS5_1CILi128EEENS7_ILi64EEENS7_ILi192EEEEEELi192ENS_6half_tEfNS_4arch4Sm80ELb1ELb0ELb1ELb1ELb1ELb0ELb1ELb0EEENS1_21CollectiveEpilogueFwdINS6_IJS8_SA_S9_EEENS6_IJNS7_ILi1EEESI_SI_EEESC_SE_Li256ELb1ELb1ELb0ELb0EEENS1_19SingleTileSchedulerILb1ELb0ELb1ELi128EEEEEEEEEvNT_6ParamsE,"ax",@progbits
	.align	128
.text._ZN7cutlass13device_kernelIN5flash19enable_sm80_to_sm89INS1_16FlashAttnFwdSm80INS1_25CollectiveMainloopFwdSm80ILi8ELi2ELb0EN4cute5tupleIJNS5_1CILi128EEENS7_ILi64EEENS7_ILi192EEEEEELi192ENS_6half_tEfNS_4arch4Sm80ELb1ELb0ELb1ELb1ELb1ELb0ELb1ELb0EEENS1_21CollectiveEpilogueFwdINS6_IJS8_SA_S9_EEENS6_IJNS7_ILi1EEESI_SI_EEESC_SE_Li256ELb1ELb1ELb0ELb0EEENS1_19SingleTileSchedulerILb1ELb0ELb1ELi128EEEEEEEEEvNT_6ParamsE:
        .type           _ZN7cutlass13device_kernelIN5flash19enable_sm80_to_sm89INS1_16FlashAttnFwdSm80INS1_25CollectiveMainloopFwdSm80ILi8ELi2ELb0EN4cute5tupleIJNS5_1CILi128EEENS7_ILi64EEENS7_ILi192EEEEEELi192ENS_6half_tEfNS_4arch4Sm80ELb1ELb0ELb1ELb1ELb1ELb0ELb1ELb0EEENS1_21CollectiveEpilogueFwdINS6_IJS8_SA_S9_EEENS6_IJNS7_ILi1EEESI_SI_EEESC_SE_Li256ELb1ELb1ELb0ELb0EEENS1_19SingleTileSchedulerILb1ELb0ELb1ELi128EEEEEEEEEvNT_6ParamsE,@function
        .size           _ZN7cutlass13device_kernelIN5flash19enable_sm80_to_sm89INS1_16FlashAttnFwdSm80INS1_25CollectiveMainloopFwdSm80ILi8ELi2ELb0EN4cute5tupleIJNS5_1CILi128EEENS7_ILi64EEENS7_ILi192EEEEEELi192ENS_6half_tEfNS_4arch4Sm80ELb1ELb0ELb1ELb1ELb1ELb0ELb1ELb0EEENS1_21CollectiveEpilogueFwdINS6_IJS8_SA_S9_EEENS6_IJNS7_ILi1EEESI_SI_EEESC_SE_Li256ELb1ELb1ELb0ELb0EEENS1_19SingleTileSchedulerILb1ELb0ELb1ELi128EEEEEEEEEvNT_6ParamsE,(.L_x_34 - _ZN7cutlass13device_kernelIN5flash19enable_sm80_to_sm89INS1_16FlashAttnFwdSm80INS1_25CollectiveMainloopFwdSm80ILi8ELi2ELb0EN4cute5tupleIJNS5_1CILi128EEENS7_ILi64EEENS7_ILi192EEEEEELi192ENS_6half_tEfNS_4arch4Sm80ELb1ELb0ELb1ELb1ELb1ELb0ELb1ELb0EEENS1_21CollectiveEpilogueFwdINS6_IJS8_SA_S9_EEENS6_IJNS7_ILi1EEESI_SI_EEESC_SE_Li256ELb1ELb1ELb0ELb0EEENS1_19SingleTileSchedulerILb1ELb0ELb1ELi128EEEEEEEEEvNT_6ParamsE)
        .other          _ZN7cutlass13device_kernelIN5flash19enable_sm80_to_sm89INS1_16FlashAttnFwdSm80INS1_25CollectiveMainloopFwdSm80ILi8ELi2ELb0EN4cute5tupleIJNS5_1CILi128EEENS7_ILi64EEENS7_ILi192EEEEEELi192ENS_6half_tEfNS_4arch4Sm80ELb1ELb0ELb1ELb1ELb1ELb0ELb1ELb0EEENS1_21CollectiveEpilogueFwdINS6_IJS8_SA_S9_EEENS6_IJNS7_ILi1EEESI_SI_EEESC_SE_Li256ELb1ELb1ELb0ELb0EEENS1_19SingleTileSchedulerILb1ELb0ELb1ELi128EEEEEEEEEvNT_6ParamsE,@"STO_CUDA_ENTRY STV_DEFAULT"
_ZN7cutlass13device_kernelIN5flash19enable_sm80_to_sm89INS1_16FlashAttnFwdSm80INS1_25CollectiveMainloopFwdSm80ILi8ELi2ELb0EN4cute5tupleIJNS5_1CILi128EEENS7_ILi64EEENS7_ILi192EEEEEELi192ENS_6half_tEfNS_4arch4Sm80ELb1ELb0ELb1ELb1ELb1ELb0ELb1ELb0EEENS1_21CollectiveEpilogueFwdINS6_IJS8_SA_S9_EEENS6_IJNS7_ILi1EEESI_SI_EEESC_SE_Li256ELb1ELb1ELb0ELb0EEENS1_19SingleTileSchedulerILb1ELb0ELb1ELi128EEEEEEEEEvNT_6ParamsE:
[----:B------:R-:W-:Y:S01]  /*0000*/  LDC R1, c[0x0][0x28] ;  /* 0x00000a00ff017b82 */ /* 0x000fe20000000800 */
[----:B------:R-:W-:Y:S05]  /*0010*/  EXIT ;  /* 0x000000000000794d */ /* 0x000fea0003800000 */
.L_x_16:
        /* <DEDUP_REMOVED lines=14> */
.L_x_34:


//--------------------- .text._ZN7cutlass13device_kernelIN5flash19enable_sm80_to_sm89INS1_16FlashAttnFwdSm80INS1_25CollectiveMainloopFwdSm80ILi8ELi2ELb0EN4cute5tupleIJNS5_1CILi128EEENS7_ILi64EEENS7_ILi192EEEEEELi192ENS_6half_tEfNS_4arch4Sm80ELb1ELb0ELb1ELb1ELb1ELb1ELb1ELb0EEENS1_21CollectiveEpilogueFwdINS6_IJS8_SA_S9_EEENS6_IJNS7_ILi1EEESI_SI_EEESC_SE_Li256ELb1ELb1ELb0ELb0EEENS1_19SingleTileSchedulerILb1ELb0ELb1ELi128EEEEEEEEEvNT_6ParamsE --------------------------
	.section	.text._ZN7cutlass13device_kernelIN5flash19enable_sm80_to_sm89INS1_16FlashAttnFwdSm80INS1_25CollectiveMainloopFwdSm80ILi8ELi2ELb0EN4cute5tupleIJNS5_1CILi128EEENS7_ILi64EEENS7_ILi192EEEEEELi192ENS_6half_tEfNS_4arch4Sm80ELb1ELb0ELb1ELb1ELb1ELb1ELb1ELb0EEENS1_21CollectiveEpilogueFwdINS6_IJS8_SA_S9_EEENS6_IJNS7_ILi1EEESI_SI_EEESC_SE_Li256ELb1ELb1ELb0ELb0EEENS1_19SingleTileSchedulerILb1ELb0ELb1ELi128EEEEEEEEEvNT_6ParamsE,"ax",@progbits
	.align	128
.text._ZN7cutlass13device_kernelIN5flash19enable_sm80_to_sm89INS1_16FlashAttnFwdSm80INS1_25CollectiveMainloopFwdSm80ILi8ELi2ELb0EN4cute5tupleIJNS5_1CILi128EEENS7_ILi64EEENS7_ILi192EEEEEELi192ENS_6half_tEfNS_4arch4Sm80ELb1ELb0ELb1ELb1ELb1ELb1ELb1ELb0EEENS1_21CollectiveEpilogueFwdINS6_IJS8_SA_S9_EEENS6_IJNS7_ILi1EEESI_SI_EEESC_SE_Li256ELb1ELb1ELb0ELb0EEENS1_19SingleTileSchedulerILb1ELb0ELb1ELi128EEEEEEEEEvNT_6ParamsE:
        .type           _ZN7cutlass13device_kernelIN5flash19enable_sm80_to_sm89INS1_16FlashAttnFwdSm80INS1_25CollectiveMainloopFwdSm80ILi8ELi2ELb0EN4cute5tupleIJNS5_1CILi128EEENS7_ILi64EEENS7_ILi192EEEEEELi192ENS_6half_tEfNS_4arch4Sm80ELb1ELb0ELb1ELb1ELb1ELb1ELb1ELb0EEENS1_21CollectiveEpilogueFwdINS6_IJS8_SA_S9_EEENS6_IJNS7_ILi1EEESI_SI_EEESC_SE_Li256ELb1ELb1ELb0ELb0EEENS1_19SingleTileSchedulerILb1ELb0ELb1ELi128EEEEEEEEEvNT_6ParamsE,@function
        .size           _ZN7cutlass13device_kernelIN5flash19enable_sm80_to_sm89INS1_16FlashAttnFwdSm80INS1_25CollectiveMainloopFwdSm80ILi8ELi2ELb0EN4cute5tupleIJNS5_1CILi128EEENS7_ILi64EEENS7_ILi192EEEEEELi192ENS_6half_tEfNS_4arch4Sm80ELb1ELb0ELb1ELb1ELb1ELb1ELb1ELb0EEENS1_21CollectiveEpilogueFwdINS6_IJS8_SA_S9_EEENS6_IJNS7_ILi1EEESI_SI_EEESC_SE_Li256ELb1ELb1ELb0ELb0EEENS1_19SingleTileSchedulerILb1ELb0ELb1ELi128EEEEEEEEEvNT_6ParamsE,(.L_x_35 - _ZN7cutlass13device_kernelIN5flash19enable_sm80_to_sm89INS1_16FlashAttnFwdSm80INS1_25CollectiveMainloopFwdSm80ILi8ELi2ELb0EN4cute5tupleIJNS5_1CILi128EEENS7_ILi64EEENS7_ILi192EEEEEELi192ENS_6half_tEfNS_4arch4Sm80ELb1ELb0ELb1ELb1ELb1ELb1ELb1ELb0EEENS1_21CollectiveEpilogueFwdINS6_IJS8_SA_S9_EEENS6_IJNS7_ILi1EEESI_SI_EEESC_SE_Li256ELb1ELb1ELb0ELb0EEENS1_19SingleTileSchedulerILb1ELb0ELb1ELi128EEEEEEEEEvNT_6ParamsE)
        .other          _ZN7cutlass13device_kernelIN5flash19enable_sm80_to_sm89INS1_16FlashAttnFwdSm80INS1_25CollectiveMainloopFwdSm80ILi8ELi2ELb0EN4cute5tupleIJNS5_1CILi128EEENS7_ILi64EEENS7_ILi192EEEEEELi192ENS_6half_tEfNS_4arch4Sm80ELb1ELb0ELb1ELb1ELb1ELb1ELb1ELb0EEENS1_21CollectiveEpilogueFwdINS6_IJS8_SA_S9_EEENS6_IJNS7_ILi1EEESI_SI_EEESC_SE_Li256ELb1ELb1ELb0ELb0EEENS1_19SingleTileSchedulerILb1ELb0ELb1ELi128EEEEEEEEEvNT_6ParamsE,@"STO_CUDA_ENTRY STV_DEFAULT"
_ZN7cutlass13device_kernelIN5flash19enable_sm80_to_sm89INS1_16FlashAttnFwdSm80INS1_25CollectiveMainloopFwdSm80ILi8ELi2ELb0EN4cute5tupleIJNS5_1CILi128EEENS7_ILi64EEENS7_ILi192EEEEEELi192ENS_6half_tEfNS_4arch4Sm80ELb1ELb0ELb1ELb1ELb1ELb1ELb1ELb0EEENS1_21CollectiveEpilogueFwdINS6_IJS8_SA_S9_EEENS6_IJNS7_ILi1EEESI_SI_EEESC_SE_Li256ELb1ELb1ELb0ELb0EEENS1_19SingleTileSchedulerILb1ELb0ELb1ELi128EEEEEEEEEvNT_6ParamsE:
[----:B------:R-:W-:Y:S01]  /*0000*/  LDC R1, c[0x0][0x28] ;  /* 0x00000a00ff017b82 */ /* 0x000fe20000000800 */
[----:B------:R-:W-:Y:S05]  /*0010*/  EXIT ;  /* 0x000000000000794d */ /* 0x000fea0003800000 */
.L_x_17:
        /* <DEDUP_REMOVED lines=14> */
.L_x_35:


//--------------------- .nv.shared.reserved.0     --------------------------
	.section	.nv.shared.reserved.0,"aw",@nobits
	.weak		__nv_reservedSMEM_offset_0_alias
	.size		__nv_reservedSMEM_offset_0_alias, 0, 0
	.other		__nv_reservedSMEM_offset_0_alias,@"STO_CUDA_RESERVED_SHARED STV_DEFAULT"
__nv_reservedSMEM_offset_0_alias:
	.zero		0


//--------------------- .nv.global                --------------------------
	.section	.nv.global,"aw",@nobits
.nv.global:
	.type		_ZN80_INTERNAL_72fa9827_44_flash_fwd_hdim192_fp16_paged_softcap_sm80_cu_9d2915ae_34804cute1_E,@object
	.size		_ZN80_INTERNAL_72fa9827_44_flash_fwd_hdim192_fp16_paged_softcap_sm80_cu_9d2915ae_34804cute1_E,(_ZN80_INTERNAL_72fa9827_44_flash_fwd_hdim192_fp16_paged_softcap_sm80_cu_9d2915ae_34804cuda3std3__45__cpo6cbeginE - _ZN80_INTERNAL_72fa9827_44_flash_fwd_hdim192_fp16_paged_softcap_sm80_cu_9d2915ae_34804cute1_E)
_ZN80_INTERNAL_72fa9827_44_flash_fwd_hdim192_fp16_paged_softcap_sm80_cu_9d2915ae_34804cute1_E:
	.zero		1
	.type		_ZN80_INTERNAL_72fa9827_44_flash_fwd_hdim192_fp16_paged_softcap_sm80_cu_9d2915ae_34804cuda3std3__45__cpo6cbeginE,@object
	.size		_ZN80_INTERNAL_72fa9827_44_flash_fwd_hdim192_fp16_paged_softcap_sm80_cu_9d2915ae_34804cuda3std3__45__cpo6cbeginE,(_ZN80_INTERNAL_72fa9827_44_flash_fwd_hdim192_fp16_paged_softcap_sm80_cu_9d2915ae_34804cuda3std3__48in_placeE - _ZN80_INTERNAL_72fa9827_44_flash_fwd_hdim192_fp16_paged_softcap_sm80_cu_9d2915ae_34804cuda3std3__45__cpo6cbeginE)
_ZN80_INTERNAL_72fa9827_44_flash_fwd_hdim192_fp16_paged_softcap_sm80_cu_9d2915ae_34804cuda3std3__45__cpo6cbeginE:
	.zero		1
	.type		_ZN80_INTERNAL_72fa9827_44_flash_fwd_hdim192_fp16_paged_softcap_sm80_cu_9d2915ae_34804cuda3std3__48in_placeE,@object
	.size		_ZN80_INTERNAL_72fa9827_44_flash_fwd_hdim192_fp16_paged_softcap_sm80_cu_9d2915ae_34804cuda3std3__48in_placeE,(_ZN80_INTERNAL_72fa9827_44_flash_fwd_hdim192_fp16_paged_softcap_sm80_cu_9d2915ae_34804cuda3std6ranges3__45__cpo9iter_moveE - _ZN80_INTERNAL_72fa9827_44_flash_fwd_hdim192_fp16_paged_softcap_sm80_cu_9d2915ae_34804cuda3std3__48in_placeE)
_ZN80_INTERNAL_72fa9827_44_flash_fwd_hdim192_fp16_paged_softcap_sm80_cu_9d2915ae_34804cuda3std3__48in_placeE:
	.zero		1
	.type		_ZN80_INTERNAL_72fa9827_44_flash_fwd_hdim192_fp16_paged_softcap_sm80_cu_9d2915ae_34804cuda3std6ranges3__45__cpo9iter_moveE,@object
	.size		_ZN80_INTERNAL_72fa9827_44_flash_fwd_hdim192_fp16_paged_softcap_sm80_cu_9d2915ae_34804cuda3std6ranges3__45__cpo9iter_moveE,(_ZN80_INTERNAL_72fa9827_44_flash_fwd_hdim192_fp16_paged_softcap_sm80_cu_9d2915ae_34804cuda3std3__45__cpo5beginE - _ZN80_INTERNAL_72fa9827_44_flash_fwd_hdim192_fp16_paged_softcap_sm80_cu_9d2915ae_34804cuda3std6ranges3__45__cpo9iter_moveE)
_ZN80_INTERNAL_72fa9827_44_flash_fwd_hdim192_fp16_paged_softcap_sm80_cu_9d2915ae_34804cuda3std6ranges3__45__cpo9iter_moveE:
	.zero		1
	.type		_ZN80_INTERNAL_72fa9827_44_flash_fwd_hdim192_fp16_paged_softcap_sm80_cu_9d2915ae_34804cuda3std3__45__cpo5beginE,@object
	.size		_ZN80_INTERNAL_72fa9827_44_flash_fwd_hdim192_fp16_paged_softcap_sm80_cu_9d2915ae_34804cuda3std3__45__cpo5beginE,(_ZN80_INTERNAL_72fa9827_44_flash_fwd_hdim192_fp16_paged_softcap_sm80_cu_9d2915ae_34804cuda3std3__482_GLOBAL__N__72fa9827_44_flash_fwd_hdim192_fp16_paged_softcap_sm80_cu_9d2915ae_34806ignoreE - _ZN80_INTERNAL_72fa9827_44_flash_fwd_hdim192_fp16_paged_softcap_sm80_cu_9d2915ae_34804cuda3std3__45__cpo5beginE)
_ZN80_INTERNAL_72fa9827_44_flash_fwd_hdim192_fp16_paged_softcap_sm80_cu_9d2915ae_34804cuda3std3__45__cpo5beginE:
	.zero		1
	.type		_ZN80_INTERNAL_72fa9827_44_flash_fwd_hdim192_fp16_paged_softcap_sm80_cu_9d2915ae_34804cuda3std3__482_GLOBAL__N__72fa9827_44_flash_fwd_hdim192_fp16_paged_softcap_sm80_cu_9d2915ae_34806ignoreE,@object
	.size		_ZN80_INTERNAL_72fa9827_44_flash_fwd_hdim192_fp16_paged_softcap_sm80_cu_9d2915ae_34804cuda3std3__482_GLOBAL__N__72fa9827_44_flash_fwd_hdim192_fp16_paged_softcap_sm80_cu_9d2915ae_34806ignoreE,(_ZN80_INTERNAL_72fa9827_44_flash_fwd_hdim192_fp16_paged_softcap_sm80_cu_9d2915ae_34804cute7productE - _ZN80_INTERNAL_72fa9827_44_flash_fwd_hdim192_fp16_paged_softcap_sm80_cu_9d2915ae_34804cuda3std3__482_GLOBAL__N__72fa9827_44_flash_fwd_hdim192_fp16_paged_softcap_sm80_cu_9d2915ae_34806ignoreE)
_ZN80_INTERNAL_72fa9827_44_flash_fwd_hdim192_fp16_paged_softcap_sm80_cu_9d2915ae_34804cuda3std3__482_GLOBAL__N__72fa9827_44_flash_fwd_hdim192_fp16_paged_softcap_sm80_cu_9d2915ae_34806ignoreE:
	.zero		1
	.type		_ZN80_INTERNAL_72fa9827_44_flash_fwd_hdim192_fp16_paged_softcap_sm80_cu_9d2915ae_34804cute7productE,@object
	.size		_ZN80_INTERNAL_72fa9827_44_flash_fwd_hdim192_fp16_paged_softcap_sm80_cu_9d2915ae_34804cute7productE,(_ZN80_INTERNAL_72fa9827_44_flash_fwd_hdim192_fp16_paged_softcap_sm80_cu_9d2915ae_34804cuda3std3__45__cpo3endE - _ZN80_INTERNAL_72fa9827_44_flash_fwd_hdim192_fp16_paged_softcap_sm80_cu_9d2915ae_34804cute7productE)
_ZN80_INTERNAL_72fa9827_44_flash_fwd_hdim192_fp16_paged_softcap_sm80_cu_9d2915ae_34804cute7productE:
	.zero		1
	.type		_ZN80_INTERNAL_72fa9827_44_flash_fwd_hdim192_fp16_paged_softcap_sm80_cu_9d2915ae_34804cuda3std3__45__cpo3endE,@object
	.size		_ZN80_INTERNAL_72fa9827_44_flash_fwd_hdim192_fp16_paged_softcap_sm80_cu_9d2915ae_34804cuda3std3__45__cpo3endE,(_ZN80_INTERNAL_72fa9827_44_flash_fwd_hdim192_fp16_paged_softcap_sm80_cu_9d2915ae_34804cuda3std3__419piecewise_constructE - _ZN80_INTERNAL_72fa9827_44_flash_fwd_hdim192_fp16_paged_softcap_sm80_cu_9d2915ae_34804cuda3std3__45__cpo3endE)
_ZN80_INTERNAL_72fa9827_44_flash_fwd_hdim192_fp16_paged_softcap_sm80_cu_9d2915ae_34804cuda3std3__45__cpo3endE:
	.zero		1
	.type		_ZN80_INTERNAL_72fa9827_44_flash_fwd_hdim192_fp16_paged_softcap_sm80_cu_9d2915ae_34804cuda3std3__419piecewise_constructE,@object
	.size		_ZN80_INTERNAL_72fa9827_44_flash_fwd_hdim192_fp16_paged_softcap_sm80_cu_9d2915ae_34804cuda3std3__419piecewise_constructE,(_ZN80_INTERNAL_72fa9827_44_flash_fwd_hdim192_fp16_paged_softcap_sm80_cu_9d2915ae_34804cuda3std3__45__cpo4cendE - _ZN80_INTERNAL_72fa9827_44_flash_fwd_hdim192_fp16_paged_softcap_sm80_cu_9d2915ae_34804cuda3std3__419piecewise_constructE)
_ZN80_INTERNAL_72fa9827_44_flash_fwd_hdim192_fp16_paged_softcap_sm80_cu_9d2915ae_34804cuda3std3__419piecewise_constructE:
	.zero		1
	.type		_ZN80_INTERNAL_72fa9827_44_flash_fwd_hdim192_fp16_paged_softcap_sm80_cu_9d2915ae_34804cuda3std3__45__cpo4cendE,@object
	.size		_ZN80_INTERNAL_72fa9827_44_flash_fwd_hdim192_fp16_paged_softcap_sm80_cu_9d2915ae_34804cuda3std3__45__cpo4cendE,(_ZN80_INTERNAL_72fa9827_44_flash_fwd_hdim192_fp16_paged_softcap_sm80_cu_9d2915ae_34804cuda3std6ranges3__45__cpo4swapE - _ZN80_INTERNAL_72fa9827_44_flash_fwd_hdim192_fp16_paged_softcap_sm80_cu_9d2915ae_34804cuda3std3__45__cpo4cendE)
_ZN80_INTERNAL_72fa9827_44_flash_fwd_hdim192_fp16_paged_softcap_sm80_cu_9d2915ae_34804cuda3std3__45__cpo4cendE:
	.zero		1
	.type		_ZN80_INTERNAL_72fa9827_44_flash_fwd_hdim192_fp16_paged_softcap_sm80_cu_9d2915ae_34804cuda3std6ranges3__45__cpo4swapE,@object
	.size		_ZN80_INTERNAL_72fa9827_44_flash_fwd_hdim192_fp16_paged_softcap_sm80_cu_9d2915ae_34804cuda3std6ranges3__45__cpo4swapE,(.L_7 - _ZN80_INTERNAL_72fa9827_44_flash_fwd_hdim192_fp16_paged_softcap_sm80_cu_9d2915ae_34804cuda3std6ranges3__45__cpo4swapE)
_ZN80_INTERNAL_72fa9827_44_flash_fwd_hdim192_fp16_paged_softcap_sm80_cu_9d2915ae_34804cuda3std6ranges3__45__cpo4swapE:
	.zero		1
.L_7:


//--------------------- .nv.constant0._ZN7cutlass13device_kernelIN5flash19enable_sm80_to_sm89INS1_16FlashAttnFwdSm80INS1_25CollectiveMainloopFwdSm80ILi8ELi1ELb0EN4cute5tupleIJNS5_1CILi128EEENS7_ILi64EEENS7_ILi192EEEEEELi192ENS_6half_tEfNS_4arch4Sm80ELb0ELb0ELb1ELb0ELb1ELb0ELb1ELb0EEENS1_21CollectiveEpilogueFwdINS6_IJS8_SA_S9_EEENS6_IJNS7_ILi1EEESI_SI_EEESC_SE_Li256ELb0ELb1ELb0ELb0EEENS1_19SingleTileSchedulerILb0ELb0ELb1ELi128EEEEEEEEEvNT_6ParamsE --------------------------
	.section	.nv.constant0._ZN7cutlass13device_kernelIN5flash19enable_sm80_to_sm89INS1_16FlashAttnFwdSm80INS1_25CollectiveMainloopFwdSm80ILi8ELi1ELb0EN4cute5tupleIJNS5_1CILi128EEENS7_ILi64EEENS7_ILi192EEEEEELi192ENS_6half_tEfNS_4arch4Sm80ELb0ELb0ELb1ELb0ELb1ELb0ELb1ELb0EEENS1_21CollectiveEpilogueFwdINS6_IJS8_SA_S9_EEENS6_IJNS7_ILi1EEESI_SI_EEESC_SE_Li256ELb0ELb1ELb0ELb0EEENS1_19SingleTileSchedulerILb0ELb0ELb1ELi128EEEEEEEEEvNT_6ParamsE,"a",@progbits
	.sectionflags	@""
	.align	4
.nv.constant0._ZN7cutlass13device_kernelIN5flash19enable_sm80_to_sm89INS1_16FlashAttnFwdSm80INS1_25CollectiveMainloopFwdSm80ILi8ELi1ELb0EN4cute5tupleIJNS5_1CILi128EEENS7_ILi64EEENS7_ILi192EEEEEELi192ENS_6half_tEfNS_4arch4Sm80ELb0ELb0ELb1ELb0ELb1ELb0ELb1ELb0EEENS1_21CollectiveEpilogueFwdINS6_IJS8_SA_S9_EEENS6_IJNS7_ILi1EEESI_SI_EEESC_SE_Li256ELb0ELb1ELb0ELb0EEENS1_19SingleTileSchedulerILb0ELb0ELb1ELi128EEEEEEEEEvNT_6ParamsE:
	.zero		1576


//--------------------- .nv.constant0._ZN7cutlass13device_kernelIN5flash19enable_sm80_to_sm89INS1_16FlashAttnFwdSm80INS1_25CollectiveMainloopFwdSm80ILi8ELi1ELb0EN4cute5tupleIJNS5_1CILi128EEENS7_ILi64EEENS7_ILi192EEEEEELi192ENS_6half_tEfNS_4arch4Sm80ELb0ELb0ELb1ELb1ELb1ELb0ELb1ELb0EEENS1_21CollectiveEpilogueFwdINS6_IJS8_SA_S9_EEENS6_IJNS7_ILi1EEESI_SI_EEESC_SE_Li256ELb1ELb1ELb0ELb0EEENS1_19SingleTileSchedulerILb1ELb0ELb1ELi128EEEEEEEEEvNT_6ParamsE --------------------------
	.section	.nv.constant0._ZN7cutlass13device_kernelIN5flash19enable_sm80_to_sm89INS1_16FlashAttnFwdSm80INS1_25CollectiveMainloopFwdSm80ILi8ELi1ELb0EN4cute5tupleIJNS5_1CILi128EEENS7_ILi64EEENS7_ILi192EEEEEELi192ENS_6half_tEfNS_4arch4Sm80ELb0ELb0ELb1ELb1ELb1ELb0ELb1ELb0EEENS1_21CollectiveEpilogueFwdINS6_IJS8_SA_S9_EEENS6_IJNS7_ILi1EEESI_SI_EEESC_SE_Li256ELb1ELb1ELb0ELb0EEENS1_19SingleTileSchedulerILb1ELb0ELb1ELi128EEEEEEEEEvNT_6ParamsE,"a",@progbits
	.sectionflags	@""
	.align	4
.nv.constant0._ZN7cutlass13device_kernelIN5flash19enable_sm80_to_sm89INS1_16FlashAttnFwdSm80INS1_25CollectiveMainloopFwdSm80ILi8ELi1ELb0EN4cute5tupleIJNS5_1CILi128EEENS7_ILi64EEENS7_ILi192EEEEEELi192ENS_6half_tEfNS_4arch4Sm80ELb0ELb0ELb1ELb1ELb1ELb0ELb1ELb0EEENS1_21CollectiveEpilogueFwdINS6_IJS8_SA_S9_EEENS6_IJNS7_ILi1EEESI_SI_EEESC_SE_Li256ELb1ELb1ELb0ELb0EEENS1_19SingleTileSchedulerILb1ELb0ELb1ELi128EEEEEEEEEvNT_6ParamsE:
	.zero		1576


//--------------------- .nv.constant0._ZN7cutlass13device_kernelIN5flash19enable_sm80_to_sm89INS1_16FlashAttnFwdSm80INS1_25CollectiveMainloopFwdSm80ILi8ELi1ELb0EN4cute5tupleIJNS5_1CILi128EEENS7_ILi64EEENS7_ILi192EEEEEELi192ENS_6half_tEfNS_4arch4Sm80ELb0ELb0ELb1ELb1ELb1ELb1ELb1ELb0EEENS1_21CollectiveEpilogueFwdINS6_IJS8_SA_S9_EEENS6_IJNS7_ILi1EEESI_SI_EEESC_SE_Li256ELb1ELb1ELb0ELb0EEENS1_19SingleTileSchedulerILb1ELb0ELb1ELi128EEEEEEEEEvNT_6ParamsE --------------------------
	.section	.nv.constant0._ZN7cutlass13device_kernelIN5flash19enable_sm80_to_sm89INS1_16FlashAttnFwdSm80INS1_25CollectiveMainloopFwdSm80ILi8ELi1ELb0EN4cute5tupleIJNS5_1CILi128EEENS7_ILi64EEENS7_ILi192EEEEEELi192ENS_6half_tEfNS_4arch4Sm80ELb0ELb0ELb1ELb1ELb1ELb1ELb1ELb0EEENS1_21CollectiveEpilogueFwdINS6_IJS8_SA_S9_EEENS6_IJNS7_ILi1EEESI_SI_EEESC_SE_Li256ELb1ELb1ELb0ELb0EEENS1_19SingleTileSchedulerILb1ELb0ELb1ELi128EEEEEEEEEvNT_6ParamsE,"a",@progbits
	.sectionflags	@""
	.align	4
.nv.constant0._ZN7cutlass13device_kernelIN5flash19enable_sm80_to_sm89INS1_16FlashAttnFwdSm80INS1_25CollectiveMainloopFwdSm80ILi8ELi1ELb0EN4cute5tupleIJNS5_1CILi128EEENS7_ILi64EEENS7_ILi192EEEEEELi192ENS_6half_tEfNS_4arch4Sm80ELb0ELb0ELb1ELb1ELb1ELb1ELb1ELb0EEENS1_21CollectiveEpilogueFwdINS6_IJS8_SA_S9_EEENS6_IJNS7_ILi1EEESI_SI_EEESC_SE_Li256ELb1ELb1ELb0ELb0EEENS1_19SingleTileSchedulerILb1ELb0ELb1ELi128EEEEEEEEEvNT_6ParamsE:
	.zero		1576


//--------------------- .nv.constant0._ZN7cutlass13device_kernelIN5flash19enable_sm80_to_sm89INS1_16FlashAttnFwdSm80INS1_25CollectiveMainloopFwdSm80ILi8ELi1ELb0EN4cute5tupleIJNS5_1CILi128EEENS7_ILi64EEENS7_ILi192EEEEEELi192ENS_6half_tEfNS_4arch4Sm80ELb0ELb1ELb1ELb0ELb1ELb0ELb1ELb0EEENS1_21CollectiveEpilogueFwdINS6_IJS8_SA_S9_EEENS6_IJNS7_ILi1EEESI_SI_EEESC_SE_Li256ELb0ELb1ELb0ELb0EEENS1_19SingleTileSchedulerILb0ELb0ELb1ELi128EEEEEEEEEvNT_6ParamsE --------------------------
	.section	.nv.constant0._ZN7cutlass13device_kernelIN5flash19enable_sm80_to_sm89INS1_16FlashAttnFwdSm80INS1_25CollectiveMainloopFwdSm80ILi8ELi1ELb0EN4cute5tupleIJNS5_1CILi128EEENS7_ILi64EEENS7_ILi192EEEEEELi192ENS_6half_tEfNS_4arch4Sm80ELb0ELb1ELb1ELb0ELb1ELb0ELb1ELb0EEENS1_21CollectiveEpilogueFwdINS6_IJS8_SA_S9_EEENS6_IJNS7_ILi1EEESI_SI_EEESC_SE_Li256ELb0ELb1ELb0ELb0EEENS1_19SingleTileSchedulerILb0ELb0ELb1ELi128EEEEEEEEEvNT_6ParamsE,"a",@progbits
	.sectionflags	@""
	.align	4
.nv.constant0._ZN7cutlass13device_kernelIN5flash19enable_sm80_to_sm89INS1_16FlashAttnFwdSm80INS1_25CollectiveMainloopFwdSm80ILi8ELi1ELb0EN4cute5tupleIJNS5_1CILi128EEENS7_ILi64EEENS7_ILi192EEEEEELi192ENS_6half_tEfNS_4arch4Sm80ELb0ELb1ELb1ELb0ELb1ELb0ELb1ELb0EEENS1_21CollectiveEpilogueFwdINS6_IJS8_SA_S9_EEENS6_IJNS7_ILi1EEESI_SI_EEESC_SE_Li256ELb0ELb1ELb0ELb0EEENS1_19SingleTileSchedulerILb0ELb0ELb1ELi128EEEEEEEEEvNT_6ParamsE:
	.zero		1576


//--------------------- .nv.constant0._ZN7cutlass13device_kernelIN5flash19enable_sm80_to_sm89INS1_16FlashAttnFwdSm80INS1_25CollectiveMainloopFwdSm80ILi8ELi1ELb0EN4cute5tupleIJNS5_1CILi128EEENS7_ILi64EEENS7_ILi192EEEEEELi192ENS_6half_tEfNS_4arch4Sm80ELb0ELb1ELb1ELb1ELb1ELb0ELb1ELb0EEENS1_21CollectiveEpilogueFwdINS6_IJS8_SA_S9_EEENS6_IJNS7_ILi1EEESI_SI_EEESC_SE_Li256ELb1ELb1ELb0ELb0EEENS1_19SingleTileSchedulerILb1ELb0ELb1ELi128EEEEEEEEEvNT_6ParamsE --------------------------
	.section	.nv.constant0._ZN7cutlass13device_kernelIN5flash19enable_sm80_to_sm89INS1_16FlashAttnFwdSm80INS1_25CollectiveMainloopFwdSm80ILi8ELi1ELb0EN4cute5tupleIJNS5_1CILi128EEENS7_ILi64EEENS7_ILi192EEEEEELi192ENS_6half_tEfNS_4arch4Sm80ELb0ELb1ELb1ELb1ELb1ELb0ELb1ELb0EEENS1_21CollectiveEpilogueFwdINS6_IJS8_SA_S9_EEENS6_IJNS7_ILi1EEESI_SI_EEESC_SE_Li256ELb1ELb1ELb0ELb0EEENS1_19SingleTileSchedulerILb1ELb0ELb1ELi128EEEEEEEEEvNT_6ParamsE,"a",@progbits
	.sectionflags	@""
	.align	4
.nv.constant0._ZN7cutlass13device_kernelIN5flash19enable_sm80_to_sm89INS1_16FlashAttnFwdSm80INS1_25CollectiveMainloopFwdSm80ILi8ELi1ELb0EN4cute5tupleIJNS5_1CILi128EEENS7_ILi64EEENS7_ILi192EEEEEELi192ENS_6half_tEfNS_4arch4Sm80ELb0ELb1ELb1ELb1ELb1ELb0ELb1ELb0EEENS1_21CollectiveEpilogueFwdINS6_IJS8_SA_S9_EEENS6_IJNS7_ILi1EEESI_SI_EEESC_SE_Li256ELb1ELb1ELb0ELb0EEENS1_19SingleTileSchedulerILb1ELb0ELb1ELi128EEEEEEEEEvNT_6ParamsE:
	.zero		1576


//--------------------- .nv.constant0._ZN7cutlass13device_kernelIN5flash19enable_sm80_to_sm89INS1_16FlashAttnFwdSm80INS1_25CollectiveMainloopFwdSm80ILi8ELi1ELb0EN4cute5tupleIJNS5_1CILi128EEENS7_ILi64EEENS7_ILi192EEEEEELi192ENS_6half_tEfNS_4arch4Sm80ELb0ELb1ELb1ELb1ELb1ELb1ELb1ELb0EEENS1_21CollectiveEpilogueFwdINS6_IJS8_SA_S9_EEENS6_IJNS7_ILi1EEESI_SI_EEESC_SE_Li256ELb1ELb1ELb0ELb0EEENS1_19SingleTileSchedulerILb1ELb0ELb1ELi128EEEEEEEEEvNT_6ParamsE --------------------------
	.section	.nv.constant0._ZN7cutlass13device_kernelIN5flash19enable_sm80_to_sm89INS1_16FlashAttnFwdSm80INS1_25CollectiveMainloopFwdSm80ILi8ELi1ELb0EN4cute5tupleIJNS5_1CILi128EEENS7_ILi64EEENS7_ILi192EEEEEELi192ENS_6half_tEfNS_4arch4Sm80ELb0ELb1ELb1ELb1ELb1ELb1ELb1ELb0EEENS1_21CollectiveEpilogueFwdINS6_IJS8_SA_S9_EEENS6_IJNS7_ILi1EEESI_SI_EEESC_SE_Li256ELb1ELb1ELb0ELb0EEENS1_19SingleTileSchedulerILb1ELb0ELb1ELi128EEEEEEEEEvNT_6ParamsE,"a",@progbits
	.sectionflags	@""
	.align	4
.nv.constant0._ZN7cutlass13device_kernelIN5flash19enable_sm80_to_sm89INS1_16FlashAttnFwdSm80INS1_25CollectiveMainloopFwdSm80ILi8ELi1ELb0EN4cute5tupleIJNS5_1CILi128EEENS7_ILi64EEENS7_ILi192EEEEEELi192ENS_6half_tEfNS_4arch4Sm80ELb0ELb1ELb1ELb1ELb1ELb1ELb1ELb0EEENS1_21CollectiveEpilogueFwdINS6_IJS8_SA_S9_EEENS6_IJNS7_ILi1EEESI_SI_EEESC_SE_Li256ELb1ELb1ELb0ELb0EEENS1_19SingleTileSchedulerILb1ELb0ELb1ELi128EEEEEEEEEvNT_6ParamsE:
	.zero		1576


//--------------------- .nv.constant0._ZN7cutlass13device_kernelIN5flash19enable_sm80_to_sm89INS1_16FlashAttnFwdSm80INS1_25CollectiveMainloopFwdSm80ILi8ELi1ELb0EN4cute5tupleIJNS5_1CILi128EEENS7_ILi64EEENS7_ILi192EEEEEELi192ENS_6half_tEfNS_4arch4Sm80ELb1ELb0ELb1ELb0ELb1ELb0ELb1ELb0EEENS1_21CollectiveEpilogueFwdINS6_IJS8_SA_S9_EEENS6_IJNS7_ILi1EEESI_SI_EEESC_SE_Li256ELb0ELb1ELb0ELb0EEENS1_30DynamicPersistentTileSchedulerILi256ELi256ELb0ELb1ELb0EEEEEEEEEvNT_6ParamsE --------------------------
	.section	.nv.constant0._ZN7cutlass13device_kernelIN5flash19enable_sm80_to_sm89INS1_16FlashAttnFwdSm80INS1_25CollectiveMainloopFwdSm80ILi8ELi1ELb0EN4cute5tupleIJNS5_1CILi128EEENS7_ILi64EEENS7_ILi192EEEEEELi192ENS_6half_tEfNS_4arch4Sm80ELb1ELb0ELb1ELb0ELb1ELb0ELb1ELb0EEENS1_21CollectiveEpilogueFwdINS6_IJS8_SA_S9_EEENS6_IJNS7_ILi1EEESI_SI_EEESC_SE_Li256ELb0ELb1ELb0ELb0EEENS1_30DynamicPersistentTileSchedulerILi256ELi256ELb0ELb1ELb0EEEEEEEEEvNT_6ParamsE,"a",@progbits
	.sectionflags	@""
	.align	4
.nv.constant0._ZN7cutlass13device_kernelIN5flash19enable_sm80_to_sm89INS1_16FlashAttnFwdSm80INS1_25CollectiveMainloopFwdSm80ILi8ELi1ELb0EN4cute5tupleIJNS5_1CILi128EEENS7_ILi64EEENS7_ILi192EEEEEELi192ENS_6half_tEfNS_4arch4Sm80ELb1ELb0ELb1ELb0ELb1ELb0ELb1ELb0EEENS1_21CollectiveEpilogueFwdINS6_IJS8_SA_S9_EEENS6_IJNS7_ILi1EEESI_SI_EEESC_SE_Li256ELb0ELb1ELb0ELb0EEENS1_30DynamicPersistentTileSchedulerILi256ELi256ELb0ELb1ELb0EEEEEEEEEvNT_6ParamsE:
	.zero		1592


//--------------------- .nv.constant0._ZN7cutlass13device_kernelIN5flash19enable_sm80_to_sm89INS1_16FlashAttnFwdSm80INS1_25CollectiveMainloopFwdSm80ILi8ELi1ELb0EN4cute5tupleIJNS5_1CILi128EEENS7_ILi64EEENS7_ILi192EEEEEELi192ENS_6half_tEfNS_4arch4Sm80ELb1ELb0ELb1ELb1ELb1ELb0ELb1ELb0EEENS1_21CollectiveEpilogueFwdINS6_IJS8_SA_S9_EEENS6_IJNS7_ILi1EEESI_SI_EEESC_SE_Li256ELb1ELb1ELb0ELb0EEENS1_19SingleTileSchedulerILb1ELb0ELb1ELi128EEEEEEEEEvNT_6ParamsE --------------------------
	.section	.nv.constant0._ZN7cutlass13device_kernelIN5flash19enable_sm80_to_sm89INS1_16FlashAttnFwdSm80INS1_25CollectiveMainloopFwdSm80ILi8ELi1ELb0EN4cute5tupleIJNS5_1CILi128EEENS7_ILi64EEENS7_ILi192EEEEEELi192ENS_6half_tEfNS_4arch4Sm80ELb1ELb0ELb1ELb1ELb1ELb0ELb1ELb0EEENS1_21CollectiveEpilogueFwdINS6_IJS8_SA_S9_EEENS6_IJNS7_ILi1EEESI_SI_EEESC_SE_Li256ELb1ELb1ELb0ELb0EEENS1_19SingleTileSchedulerILb1ELb0ELb1ELi128EEEEEEEEEvNT_6ParamsE,"a",@progbits
	.sectionflags	@""
	.align	4
.nv.constant0._ZN7cutlass13device_kernelIN5flash19enable_sm80_to_sm89INS1_16FlashAttnFwdSm80INS1_25CollectiveMainloopFwdSm80ILi8ELi1ELb0EN4cute5tupleIJNS5_1CILi128EEENS7_ILi64EEENS7_ILi192EEEEEELi192ENS_6half_tEfNS_4arch4Sm80ELb1ELb0ELb1ELb1ELb1ELb0ELb1ELb0EEENS1_21CollectiveEpilogueFwdINS6_IJS8_SA_S9_EEENS6_IJNS7_ILi1EEESI_SI_EEESC_SE_Li256ELb1ELb1ELb0ELb0EEENS1_19SingleTileSchedulerILb1ELb0ELb1ELi128EEEEEEEEEvNT_6ParamsE:
	.zero		1576


//--------------------- .nv.constant0._ZN7cutlass13device_kernelIN5flash19enable_sm80_to_sm89INS1_16FlashAttnFwdSm80INS1_25CollectiveMainloopFwdSm80ILi8ELi1ELb0EN4cute5tupleIJNS5_1CILi128EEENS7_ILi64EEENS7_ILi192EEEEEELi192ENS_6half_tEfNS_4arch4Sm80ELb1ELb0ELb1ELb1ELb1ELb1ELb1ELb0EEENS1_21CollectiveEpilogueFwdINS6_IJS8_SA_S9_EEENS6_IJNS7_ILi1EEESI_SI_EEESC_SE_Li256ELb1ELb1ELb0ELb0EEENS1_19SingleTileSchedulerILb1ELb0ELb1ELi128EEEEEEEEEvNT_6ParamsE --------------------------
	.section	.nv.constant0._ZN7cutlass13device_kernelIN5flash19enable_sm80_to_sm89INS1_16FlashAttnFwdSm80INS1_25CollectiveMainloopFwdSm80ILi8ELi1ELb0EN4cute5tupleIJNS5_1CILi128EEENS7_ILi64EEENS7_ILi192EEEEEELi192ENS_6half_tEfNS_4arch4Sm80ELb1ELb0ELb1ELb1ELb1ELb1ELb1ELb0EEENS1_21CollectiveEpilogueFwdINS6_IJS8_SA_S9_EEENS6_IJNS7_ILi1EEESI_SI_EEESC_SE_Li256ELb1ELb1ELb0ELb0EEENS1_19SingleTileSchedulerILb1ELb0ELb1ELi128EEEEEEEEEvNT_6ParamsE,"a",@progbits
	.sectionflags	@""
	.align	4
.nv.constant0._ZN7cutlass13device_kernelIN5flash19enable_sm80_to_sm89INS1_16FlashAttnFwdSm80INS1_25CollectiveMainloopFwdSm80ILi8ELi1ELb0EN4cute5tupleIJNS5_1CILi128EEENS7_ILi64EEENS7_ILi192EEEEEELi192ENS_6half_tEfNS_4arch4Sm80ELb1ELb0ELb1ELb1ELb1ELb1ELb1ELb0EEENS1_21CollectiveEpilogueFwdINS6_IJS8_SA_S9_EEENS6_IJNS7_ILi1EEESI_SI_EEESC_SE_Li256ELb1ELb1ELb0ELb0EEENS1_19SingleTileSchedulerILb1ELb0ELb1ELi128EEEEEEEEEvNT_6ParamsE:
	.zero		1576


//--------------------- .nv.constant0._ZN7cutlass13device_kernelIN5flash19enable_sm80_to_sm89INS1_16FlashAttnFwdSm80INS1_25CollectiveMainloopFwdSm80ILi8ELi2ELb0EN4cute5tupleIJNS5_1CILi128EEENS7_ILi64EEENS7_ILi192EEEEEELi192ENS_6half_tEfNS_4arch4Sm80ELb0ELb0ELb1ELb0ELb1ELb0ELb1ELb0EEENS1_21CollectiveEpilogueFwdINS6_IJS8_SA_S9_EEENS6_IJNS7_ILi1EEESI_SI_EEESC_SE_Li256ELb0ELb1ELb0ELb0EEENS1_19SingleTileSchedulerILb0ELb0ELb1ELi128EEEEEEEEEvNT_6ParamsE --------------------------
	.section	.nv.constant0._ZN7cutlass13device_kernelIN5flash19enable_sm80_to_sm89INS1_16FlashAttnFwdSm80INS1_25CollectiveMainloopFwdSm80ILi8ELi2ELb0EN4cute5tupleIJNS5_1CILi128EEENS7_ILi64EEENS7_ILi192EEEEEELi192ENS_6half_tEfNS_4arch4Sm80ELb0ELb0ELb1ELb0ELb1ELb0ELb1ELb0EEENS1_21CollectiveEpilogueFwdINS6_IJS8_SA_S9_EEENS6_IJNS7_ILi1EEESI_SI_EEESC_SE_Li256ELb0ELb1ELb0ELb0EEENS1_19SingleTileSchedulerILb0ELb0ELb1ELi128EEEEEEEEEvNT_6ParamsE,"a",@progbits
	.sectionflags	@""
	.align	4
.nv.constant0._ZN7cutlass13device_kernelIN5flash19enable_sm80_to_sm89INS1_16FlashAttnFwdSm80INS1_25CollectiveMainloopFwdSm80ILi8ELi2ELb0EN4cute5tupleIJNS5_1CILi128EEENS7_ILi64EEENS7_ILi192EEEEEELi192ENS_6half_tEfNS_4arch4Sm80ELb0ELb0ELb1ELb0ELb1ELb0ELb1ELb0EEENS1_21CollectiveEpilogueFwdINS6_IJS8_SA_S9_EEENS6_IJNS7_ILi1EEESI_SI_EEESC_SE_Li256ELb0ELb1ELb0ELb0EEENS1_19SingleTileSchedulerILb0ELb0ELb1ELi128EEEEEEEEEvNT_6ParamsE:
	.zero		1576


//--------------------- .nv.constant0._ZN7cutlass13device_kernelIN5flash19enable_sm80_to_sm89INS1_16FlashAttnFwdSm80INS1_25CollectiveMainloopFwdSm80ILi8ELi2ELb0EN4cute5tupleIJNS5_1CILi128EEENS7_ILi64EEENS7_ILi192EEEEEELi192ENS_6half_tEfNS_4arch4Sm80ELb0ELb0ELb1ELb1ELb1ELb0ELb1ELb0EEENS1_21CollectiveEpilogueFwdINS6_IJS8_SA_S9_EEENS6_IJNS7_ILi1EEESI_SI_EEESC_SE_Li256ELb1ELb1ELb0ELb0EEENS1_19SingleTileSchedulerILb1ELb0ELb1ELi128EEEEEEEEEvNT_6ParamsE --------------------------
	.section	.nv.constant0._ZN7cutlass13device_kernelIN5flash19enable_sm80_to_sm89INS1_16FlashAttnFwdSm80INS1_25CollectiveMainloopFwdSm80ILi8ELi2ELb0EN4cute5tupleIJNS5_1CILi128EEENS7_ILi64EEENS7_ILi192EEEEEELi192ENS_6half_tEfNS_4arch4Sm80ELb0ELb0ELb1ELb1ELb1ELb0ELb1ELb0EEENS1_21CollectiveEpilogueFwdINS6_IJS8_SA_S9_EEENS6_IJNS7_ILi1EEESI_SI_EEESC_SE_Li256ELb1ELb1ELb0ELb0EEENS1_19SingleTileSchedulerILb1ELb0ELb1ELi128EEEEEEEEEvNT_6ParamsE,"a",@progbits
	.sectionflags	@""
	.align	4
.nv.constant0._ZN7cutlass13device_kernelIN5flash19enable_sm80_to_sm89INS1_16FlashAttnFwdSm80INS1_25CollectiveMainloopFwdSm80ILi8ELi2ELb0EN4cute5tupleIJNS5_1CILi128EEENS7_ILi64EEENS7_ILi192EEEEEELi192ENS_6half_tEfNS_4arch4Sm80ELb0ELb0ELb1ELb1ELb1ELb0ELb1ELb0EEENS1_21CollectiveEpilogueFwdINS6_IJS8_SA_S9_EEENS6_IJNS7_ILi1EEESI_SI_EEESC_SE_Li256ELb1ELb1ELb0ELb0EEENS1_19SingleTileSchedulerILb1ELb0ELb1ELi128EEEEEEEEEvNT_6ParamsE:
	.zero		1576


//--------------------- .nv.constant0._ZN7cutlass13device_kernelIN5flash19enable_sm80_to_sm89INS1_16FlashAttnFwdSm80INS1_25CollectiveMainloopFwdSm80ILi8ELi2ELb0EN4cute5tupleIJNS5_1CILi128EEENS7_ILi64EEENS7_ILi192EEEEEELi192ENS_6half_tEfNS_4arch4Sm80ELb0ELb0ELb1ELb1ELb1ELb1ELb1ELb0EEENS1_21CollectiveEpilogueFwdINS6_IJS8_SA_S9_EEENS6_IJNS7_ILi1EEESI_SI_EEESC_SE_Li256ELb1ELb1ELb0ELb0EEENS1_19SingleTileSchedulerILb1ELb0ELb1ELi128EEEEEEEEEvNT_6ParamsE --------------------------
	.section	.nv.constant0._ZN7cutlass13device_kernelIN5flash19enable_sm80_to_sm89INS1_16FlashAttnFwdSm80INS1_25CollectiveMainloopFwdSm80ILi8ELi2ELb0EN4cute5tupleIJNS5_1CILi128EEENS7_ILi64EEENS7_ILi192EEEEEELi192ENS_6half_tEfNS_4arch4Sm80ELb0ELb0ELb1ELb1ELb1ELb1ELb1ELb0EEENS1_21CollectiveEpilogueFwdINS6_IJS8_SA_S9_EEENS6_IJNS7_ILi1EEESI_SI_EEESC_SE_Li256ELb1ELb1ELb0ELb0EEENS1_19SingleTileSchedulerILb1ELb0ELb1ELi128EEEEEEEEEvNT_6ParamsE,"a",@progbits
	.sectionflags	@""
	.align	4
.nv.constant0._ZN7cutlass13device_kernelIN5flash19enable_sm80_to_sm89INS1_16FlashAttnFwdSm80INS1_25CollectiveMainloopFwdSm80ILi8ELi2ELb0EN4cute5tupleIJNS5_1CILi128EEENS7_ILi64EEENS7_ILi192EEEEEELi192ENS_6half_tEfNS_4arch4Sm80ELb0ELb0ELb1ELb1ELb1ELb1ELb1ELb0EEENS1_21CollectiveEpilogueFwdINS6_IJS8_SA_S9_EEENS6_IJNS7_ILi1EEESI_SI_EEESC_SE_Li256ELb1ELb1ELb0ELb0EEENS1_19SingleTileSchedulerILb1ELb0ELb1ELi128EEEEEEEEEvNT_6ParamsE:
	.zero		1576


//--------------------- .nv.constant0._ZN7cutlass13device_kernelIN5flash19enable_sm80_to_sm89INS1_16FlashAttnFwdSm80INS1_25CollectiveMainloopFwdSm80ILi8ELi2ELb0EN4cute5tupleIJNS5_1CILi128EEENS7_ILi64EEENS7_ILi192EEEEEELi192ENS_6half_tEfNS_4arch4Sm80ELb0ELb1ELb1ELb0ELb1ELb0ELb1ELb0EEENS1_21CollectiveEpilogueFwdINS6_IJS8_SA_S9_EEENS6_IJNS7_ILi1EEESI_SI_EEESC_SE_Li256ELb0ELb1ELb0ELb0EEENS1_19SingleTileSchedulerILb0ELb0ELb1ELi128EEEEEEEEEvNT_6ParamsE --------------------------
	.section	.nv.constant0._ZN7cutlass13device_kernelIN5flash19enable_sm80_to_sm89INS1_16FlashAttnFwdSm80INS1_25CollectiveMainloopFwdSm80ILi8ELi2ELb0EN4cute5tupleIJNS5_1CILi128EEENS7_ILi64EEENS7_ILi192EEEEEELi192ENS_6half_tEfNS_4arch4Sm80ELb0ELb1ELb1ELb0ELb1ELb0ELb1ELb0EEENS1_21CollectiveEpilogueFwdINS6_IJS8_SA_S9_EEENS6_IJNS7_ILi1EEESI_SI_EEESC_SE_Li256ELb0ELb1ELb0ELb0EEENS1_19SingleTileSchedulerILb0ELb0ELb1ELi128EEEEEEEEEvNT_6ParamsE,"a",@progbits
	.sectionflags	@""
	.align	4
.nv.constant0._ZN7cutlass13device_kernelIN5flash19enable_sm80_to_sm89INS1_16FlashAttnFwdSm80INS1_25CollectiveMainloopFwdSm80ILi8ELi2ELb0EN4cute5tupleIJNS5_1CILi128EEENS7_ILi64EEENS7_ILi192EEEEEELi192ENS_6half_tEfNS_4arch4Sm80ELb0ELb1ELb1ELb0ELb1ELb0ELb1ELb0EEENS1_21CollectiveEpilogueFwdINS6_IJS8_SA_S9_EEENS6_IJNS7_ILi1EEESI_SI_EEESC_SE_Li256ELb0ELb1ELb0ELb0EEENS1_19SingleTileSchedulerILb0ELb0ELb1ELi128EEEEEEEEEvNT_6ParamsE:
	.zero		1576


//--------------------- .nv.constant0._ZN7cutlass13device_kernelIN5flash19enable_sm80_to_sm89INS1_16FlashAttnFwdSm80INS1_25CollectiveMainloopFwdSm80ILi8ELi2ELb0EN4cute5tupleIJNS5_1CILi128EEENS7_ILi64EEENS7_ILi192EEEEEELi192ENS_6half_tEfNS_4arch4Sm80ELb0ELb1ELb1ELb1ELb1ELb0ELb1ELb0EEENS1_21CollectiveEpilogueFwdINS6_IJS8_SA_S9_EEENS6_IJNS7_ILi1EEESI_SI_EEESC_SE_Li256ELb1ELb1ELb0ELb0EEENS1_19SingleTileSchedulerILb1ELb0ELb1ELi128EEEEEEEEEvNT_6ParamsE --------------------------
	.section	.nv.constant0._ZN7cutlass13device_kernelIN5flash19enable_sm80_to_sm89INS1_16FlashAttnFwdSm80INS1_25CollectiveMainloopFwdSm80ILi8ELi2ELb0EN4cute5tupleIJNS5_1CILi128EEENS7_ILi64EEENS7_ILi192EEEEEELi192ENS_6half_tEfNS_4arch4Sm80ELb0ELb1ELb1ELb1ELb1ELb0ELb1ELb0EEENS1_21CollectiveEpilogueFwdINS6_IJS8_SA_S9_EEENS6_IJNS7_ILi1EEESI_SI_EEESC_SE_Li256ELb1ELb1ELb0ELb0EEENS1_19SingleTileSchedulerILb1ELb0ELb1ELi128EEEEEEEEEvNT_6ParamsE,"a",@progbits
	.sectionflags	@""
	.align	4
.nv.constant0._ZN7cutlass13device_kernelIN5flash19enable_sm80_to_sm89INS1_16FlashAttnFwdSm80INS1_25CollectiveMainloopFwdSm80ILi8ELi2ELb0EN4cute5tupleIJNS5_1CILi128EEENS7_ILi64EEENS7_ILi192EEEEEELi192ENS_6half_tEfNS_4arch4Sm80ELb0ELb1ELb1ELb1ELb1ELb0ELb1ELb0EEENS1_21CollectiveEpilogueFwdINS6_IJS8_SA_S9_EEENS6_IJNS7_ILi1EEESI_SI_EEESC_SE_Li256ELb1ELb1ELb0ELb0EEENS1_19SingleTileSchedulerILb1ELb0ELb1ELi128EEEEEEEEEvNT_6ParamsE:
	.zero		1576


//--------------------- .nv.constant0._ZN7cutlass13device_kernelIN5flash19enable_sm80_to_sm89INS1_16FlashAttnFwdSm80INS1_25CollectiveMainloopFwdSm80ILi8ELi2ELb0EN4cute5tupleIJNS5_1CILi128EEENS7_ILi64EEENS7_ILi192EEEEEELi192ENS_6half_tEfNS_4arch4Sm80ELb0ELb1ELb1ELb1ELb1ELb1ELb1ELb0EEENS1_21CollectiveEpilogueFwdINS6_IJS8_SA_S9_EEENS6_IJNS7_ILi1EEESI_SI_EEESC_SE_Li256ELb1ELb1ELb0ELb0EEENS1_19SingleTileSchedulerILb1ELb0ELb1ELi128EEEEEEEEEvNT_6ParamsE --------------------------
	.section	.nv.constant0._ZN7cutlass13device_kernelIN5flash19enable_sm80_to_sm89INS1_16FlashAttnFwdSm80INS1_25CollectiveMainloopFwdSm80ILi8ELi2ELb0EN4cute5tupleIJNS5_1CILi128EEENS7_ILi64EEENS7_ILi192EEEEEELi192ENS_6half_tEfNS_4arch4Sm80ELb0ELb1ELb1ELb1ELb1ELb1ELb1ELb0EEENS1_21CollectiveEpilogueFwdINS6_IJS8_SA_S9_EEENS6_IJNS7_ILi1EEESI_SI_EEESC_SE_Li256ELb1ELb1ELb0ELb0EEENS1_19SingleTileSchedulerILb1ELb0ELb1ELi128EEEEEEEEEvNT_6ParamsE,"a",@progbits
	.sectionflags	@""
	.align	4
.nv.constant0._ZN7cutlass13device_kernelIN5flash19enable_sm80_to_sm89INS1_16FlashAttnFwdSm80INS1_25CollectiveMainloopFwdSm80ILi8ELi2ELb0EN4cute5tupleIJNS5_1CILi128EEENS7_ILi64EEENS7_ILi192EEEEEELi192ENS_6half_tEfNS_4arch4Sm80ELb0ELb1ELb1ELb1ELb1ELb1ELb1ELb0EEENS1_21CollectiveEpilogueFwdINS6_IJS8_SA_S9_EEENS6_IJNS7_ILi1EEESI_SI_EEESC_SE_Li256ELb1ELb1ELb0ELb0EEENS1_19SingleTileSchedulerILb1ELb0ELb1ELi128EEEEEEEEEvNT_6ParamsE:
	.zero		1576


//--------------------- .nv.constant0._ZN7cutlass13device_kernelIN5flash19enable_sm80_to_sm89INS1_16FlashAttnFwdSm80INS1_25CollectiveMainloopFwdSm80ILi8ELi2ELb0EN4cute5tupleIJNS5_1CILi128EEENS7_ILi64EEENS7_ILi192EEEEEELi192ENS_6half_tEfNS_4arch4Sm80ELb1ELb0ELb1ELb0ELb1ELb0ELb1ELb0EEENS1_21CollectiveEpilogueFwdINS6_IJS8_SA_S9_EEENS6_IJNS7_ILi1EEESI_SI_EEESC_SE_Li256ELb0ELb1ELb0ELb0EEENS1_30DynamicPersistentTileSchedulerILi256ELi256ELb0ELb1ELb0EEEEEEEEEvNT_6ParamsE --------------------------
	.section	.nv.constant0._ZN7cutlass13device_kernelIN5flash19enable_sm80_to_sm89INS1_16FlashAttnFwdSm80INS1_25CollectiveMainloopFwdSm80ILi8ELi2ELb0EN4cute5tupleIJNS5_1CILi128EEENS7_ILi64EEENS7_ILi192EEEEEELi192ENS_6half_tEfNS_4arch4Sm80ELb1ELb0ELb1ELb0ELb1ELb0ELb1ELb0EEENS1_21CollectiveEpilogueFwdINS6_IJS8_SA_S9_EEENS6_IJNS7_ILi1EEESI_SI_EEESC_SE_Li256ELb0ELb1ELb0ELb0EEENS1_30DynamicPersistentTileSchedulerILi256ELi256ELb0ELb1ELb0EEEEEEEEEvNT_6ParamsE,"a",@progbits
	.sectionflags	@""
	.align	4
.nv.constant0._ZN7cutlass13device_kernelIN5flash19enable_sm80_to_sm89INS1_16FlashAttnFwdSm80INS1_25CollectiveMainloopFwdSm80ILi8ELi2ELb0EN4cute5tupleIJNS5_1CILi128EEENS7_ILi64EEENS7_ILi192EEEEEELi192ENS_6half_tEfNS_4arch4Sm80ELb1ELb0ELb1ELb0ELb1ELb0ELb1ELb0EEENS1_21CollectiveEpilogueFwdINS6_IJS8_SA_S9_EEENS6_IJNS7_ILi1EEESI_SI_EEESC_SE_Li256ELb0ELb1ELb0ELb0EEENS1_30DynamicPersistentTileSchedulerILi256ELi256ELb0ELb1ELb0EEEEEEEEEvNT_6ParamsE:
	.zero		1592


//--------------------- .nv.constant0._ZN7cutlass13device_kernelIN5flash19enable_sm80_to_sm89INS1_16FlashAttnFwdSm80INS1_25CollectiveMainloopFwdSm80ILi8ELi2ELb0EN4cute5tupleIJNS5_1CILi128EEENS7_ILi64EEENS7_ILi192EEEEEELi192ENS_6half_tEfNS_4arch4Sm80ELb1ELb0ELb1ELb1ELb1ELb0ELb1ELb0EEENS1_21CollectiveEpilogueFwdINS6_IJS8_SA_S9_EEENS6_IJNS7_ILi1EEESI_SI_EEESC_SE_Li256ELb1ELb1ELb0ELb0EEENS1_19SingleTileSchedulerILb1ELb0ELb1ELi128EEEEEEEEEvNT_6ParamsE --------------------------
	.section	.nv.constant0._ZN7cutlass13device_kernelIN5flash19enable_sm80_to_sm89INS1_16FlashAttnFwdSm80INS1_25CollectiveMainloopFwdSm80ILi8ELi2ELb0EN4cute5tupleIJNS5_1CILi128EEENS7_ILi64EEENS7_ILi192EEEEEELi192ENS_6half_tEfNS_4arch4Sm80ELb1ELb0ELb1ELb1ELb1ELb0ELb1ELb0EEENS1_21CollectiveEpilogueFwdINS6_IJS8_SA_S9_EEENS6_IJNS7_ILi1EEESI_SI_EEESC_SE_Li256ELb1ELb1ELb0ELb0EEENS1_19SingleTileSchedulerILb1ELb0ELb1ELi128EEEEEEEEEvNT_6ParamsE,"a",@progbits
	.sectionflags	@""
	.align	4
.nv.constant0._ZN7cutlass13device_kernelIN5flash19enable_sm80_to_sm89INS1_16FlashAttnFwdSm80INS1_25CollectiveMainloopFwdSm80ILi8ELi2ELb0EN4cute5tupleIJNS5_1CILi128EEENS7_ILi64EEENS7_ILi192EEEEEELi192ENS_6half_tEfNS_4arch4Sm80ELb1ELb0ELb1ELb1ELb1ELb0ELb1ELb0EEENS1_21CollectiveEpilogueFwdINS6_IJS8_SA_S9_EEENS6_IJNS7_ILi1EEESI_SI_EEESC_SE_Li256ELb1ELb1ELb0ELb0EEENS1_19SingleTileSchedulerILb1ELb0ELb1ELi128EEEEEEEEEvNT_6ParamsE:
	.zero		1576


//--------------------- .nv.constant0._ZN7cutlass13device_kernelIN5flash19enable_sm80_to_sm89INS1_16FlashAttnFwdSm80INS1_25CollectiveMainloopFwdSm80ILi8ELi2ELb0EN4cute5tupleIJNS5_1CILi128EEENS7_ILi64EEENS7_ILi192EEEEEELi192ENS_6half_tEfNS_4arch4Sm80ELb1ELb0ELb1ELb1ELb1ELb1ELb1ELb0EEENS1_21CollectiveEpilogueFwdINS6_IJS8_SA_S9_EEENS6_IJNS7_ILi1EEESI_SI_EEESC_SE_Li256ELb1ELb1ELb0ELb0EEENS1_19SingleTileSchedulerILb1ELb0ELb1ELi128EEEEEEEEEvNT_6ParamsE --------------------------
	.section	.nv.constant0._ZN7cutlass13device_kernelIN5flash19enable_sm80_to_sm89INS1_16FlashAttnFwdSm80INS1_25CollectiveMainloopFwdSm80ILi8ELi2ELb0EN4cute5tupleIJNS5_1CILi128EEENS7_ILi64EEENS7_ILi192EEEEEELi192ENS_6half_tEfNS_4arch4Sm80ELb1ELb0ELb1ELb1ELb1ELb1ELb1ELb0EEENS1_21CollectiveEpilogueFwdINS6_IJS8_SA_S9_EEENS6_IJNS7_ILi1EEESI_SI_EEESC_SE_Li256ELb1ELb1ELb0ELb0EEENS1_19SingleTileSchedulerILb1ELb0ELb1ELi128EEEEEEEEEvNT_6ParamsE,"a",@progbits
	.sectionflags	@""
	.align	4
.nv.constant0._ZN7cutlass13device_kernelIN5flash19enable_sm80_to_sm89INS1_16FlashAttnFwdSm80INS1_25CollectiveMainloopFwdSm80ILi8ELi2ELb0EN4cute5tupleIJNS5_1CILi128EEENS7_ILi64EEENS7_ILi192EEEEEELi192ENS_6half_tEfNS_4arch4Sm80ELb1ELb0ELb1ELb1ELb1ELb1ELb1ELb0EEENS1_21CollectiveEpilogueFwdINS6_IJS8_SA_S9_EEENS6_IJNS7_ILi1EEESI_SI_EEESC_SE_Li256ELb1ELb1ELb0ELb0EEENS1_19SingleTileSchedulerILb1ELb0ELb1ELi128EEEEEEEEEvNT_6ParamsE:
	.zero		1576


//--------------------- SYMBOLS --------------------------

	.type		.nv.reservedSmem.offset0,@object
	.size		.nv.reservedSmem.offset0,0x4
